def attn_fwd(
    Q,
    K,
    V,
    Out,
    Lse,
    sm_scale,
    stride_qz,
    stride_qh,
    stride_qm,
    stride_qk,
    stride_kz,
    stride_kh,
    stride_kn,
    stride_kk,
    stride_vz,
    stride_vh,
    stride_vn,
    stride_vk,
    stride_oz,
    stride_oh,
    stride_om,
    stride_ok,
    seqlen_q,
    seqlen_k,
    BLOCK_M: tl.constexpr,
    BLOCK_N: tl.constexpr,
    HEAD_DIM: tl.constexpr,
    CAUSAL: tl.constexpr,
):
    start_m = tl.program_id(0)
    off_hz = tl.program_id(1)
    q_off = off_hz * stride_qh
    k_off = off_hz * stride_kh
    v_off = off_hz * stride_vh
    offs_m = start_m * BLOCK_M + tl.arange(0, BLOCK_M)
    offs_d = tl.arange(0, HEAD_DIM)
    offs_n = tl.arange(0, BLOCK_N)
    q_ptrs = Q + q_off + offs_m[:, None] * stride_qm + offs_d[None, :] * stride_qk
    k_ptrs = K + k_off + offs_d[:, None] * stride_kk + offs_n[None, :] * stride_kn
    v_ptrs = V + v_off + offs_n[:, None] * stride_vn + offs_d[None, :] * stride_vk
    m_i = tl.full([BLOCK_M], float("-inf"), dtype=tl.float32)
    l_i = tl.zeros([BLOCK_M], dtype=tl.float32) + 1.0
    acc = tl.zeros([BLOCK_M, HEAD_DIM], dtype=tl.float32)
    q = tl.load(q_ptrs)
    acc, l_i, m_i = _attn_fwd_inner(
        acc,
        l_i,
        m_i,
        q,
        k_ptrs,
        v_ptrs,
        sm_scale,
        stride_kn,
        stride_vn,
        start_m,
        seqlen_k,
        BLOCK_M,
        BLOCK_N,
        HEAD_DIM,
        CAUSAL,
    )
    acc = acc / l_i[:, None]
    lse = m_i + tl.math.log2(l_i) / 1.4426950408889634
    o_ptrs = (
        Out
        + off_hz * stride_oh
        + offs_m[:, None] * stride_om
        + offs_d[None, :] * stride_ok
    )
    tl.store(o_ptrs, acc.to(Out.dtype.element_ty))
    tl.store(Lse + off_hz * seqlen_q + offs_m, lse)

# config = {"BLOCK_M": 128, "BLOCK_N": 32, "HEAD_DIM": 64, "arch": "sm_100", "causal": true, "dtype": "fp16", "num_stages": 3, "num_warps": 4}
# arch = sm_100


// ===== COMPILED SASS (sm_100a) =====

	.target	sm_100a

	.elftype	@"ET_EXEC"


//--------------------- .note.nv.tkinfo           --------------------------
	.section	.note.nv.tkinfo,"",@"SHT_NOTE"
	.sectionflags	@"SHF_NOTE_NV_TKINFO"
	.tkinfo
        /*0018*/ 	.word	0x00000081
        /*0030*/ 	.string	""
        /*0030*/ 	.string	"ptxas-blackwell"
        /*0030*/ 	.string	"Cuda compilation tools, release 12.9, V12.9.86"
        /*0030*/ 	.string	"Build cuda_12.9.r12.9/compiler.36037853_0"
        /*0030*/ 	.string	"-v  -suppress-debug-info  -lineinfo  -arch sm_100a "



//--------------------- .note.nv.cuver            --------------------------
	.section	.note.nv.cuver,"",@"SHT_NOTE"
	.sectionflags	@"SHF_NOTE_NV_CUVER"
        /*0018*/ 	.short	0x0001
        /*001a*/ 	.short	0x0064
        /*001c*/ 	.short	0x0001
        /*001e*/ 	.short	0x0000
        /*0020*/ 	.short	0x0001
        /*0022*/ 	.short	0x0000


//--------------------- .nv.info                  --------------------------
	.section	.nv.info,"",@"SHT_CUDA_INFO"
	.align	4


	//----- nvinfo : EIATTR_REGCOUNT
	.align		4
        /*0000*/ 	.byte	0x04, 0x2f
        /*0002*/ 	.short	(.L_5 - .L_4)
	.align		4
.L_4:
        /*0004*/ 	.word	index@(attn_fwd)
        /*0008*/ 	.word	0x000000a8


	//----- nvinfo : EIATTR_FRAME_SIZE
	.align		4
.L_5:
        /*000c*/ 	.byte	0x04, 0x11
        /*000e*/ 	.short	(.L_7 - .L_6)
	.align		4
.L_6:
        /*0010*/ 	.word	index@($__internal_2_$__cuda_sm10x_tcgen05_guardrail_trap_unallocated_columns_being_dealloced)
        /*0014*/ 	.word	0x00000000


	//----- nvinfo : EIATTR_FRAME_SIZE
	.align		4
.L_7:
        /*0018*/ 	.byte	0x04, 0x11
        /*001a*/ 	.short	(.L_9 - .L_8)
	.align		4
.L_8:
        /*001c*/ 	.word	index@($__internal_1_$__cuda_sm10x_tcgen05_guardrail_trap_phase_invalid_during_alloc)
        /*0020*/ 	.word	0x00000000


	//----- nvinfo : EIATTR_FRAME_SIZE
	.align		4
.L_9:
        /*0024*/ 	.byte	0x04, 0x11
        /*0026*/ 	.short	(.L_11 - .L_10)
	.align		4
.L_10:
        /*0028*/ 	.word	index@($__internal_0_$__cuda_sm10x_tcgen05_guardrail_trap_col_being_dealloced_not_returned_by_alloc)
        /*002c*/ 	.word	0x00000000


	//----- nvinfo : EIATTR_FRAME_SIZE
	.align		4
.L_11:
        /*0030*/ 	.byte	0x04, 0x11
        /*0032*/ 	.short	(.L_13 - .L_12)
	.align		4
.L_12:
        /*0034*/ 	.word	index@(attn_fwd)
        /*0038*/ 	.word	0x00000000


	//----- nvinfo : EIATTR_MIN_STACK_SIZE
	.align		4
.L_13:
        /*003c*/ 	.byte	0x04, 0x12
        /*003e*/ 	.short	(.L_15 - .L_14)
	.align		4
.L_14:
        /*0040*/ 	.word	index@(attn_fwd)
        /*0044*/ 	.word	0x00000000
.L_15:


//--------------------- .nv.info.attn_fwd         --------------------------
	.section	.nv.info.attn_fwd,"",@"SHT_CUDA_INFO"
	.sectionflags	@""
	.align	4


	//----- nvinfo : EIATTR_CUDA_API_VERSION
	.align		4
        /*0000*/ 	.byte	0x04, 0x37
        /*0002*/ 	.short	(.L_17 - .L_16)
.L_16:
        /*0004*/ 	.word	0x00000081


	//----- nvinfo : EIATTR_KPARAM_INFO
	.align		4
.L_17:
        /*0008*/ 	.byte	0x04, 0x17
        /*000a*/ 	.short	(.L_19 - .L_18)
.L_18:
        /*000c*/ 	.word	0x00000000
        /*0010*/ 	.short	0x0019
        /*0012*/ 	.short	0x0080
        /*0014*/ 	.byte	0x00, 0xf4, 0x21, 0x00


	//----- nvinfo : EIATTR_KPARAM_INFO
	.align		4
.L_19:
        /*0018*/ 	.byte	0x04, 0x17
        /*001a*/ 	.short	(.L_21 - .L_20)
.L_20:
        /*001c*/ 	.word	0x00000000
        /*0020*/ 	.short	0x0018
        /*0022*/ 	.short	0x0078
        /*0024*/ 	.byte	0x00, 0xf4, 0x21, 0x00


	//----- nvinfo : EIATTR_KPARAM_INFO
	.align		4
.L_21:
        /*0028*/ 	.byte	0x04, 0x17
        /*002a*/ 	.short	(.L_23 - .L_22)
.L_22:
        /*002c*/ 	.word	0x00000000
        /*0030*/ 	.short	0x0017
        /*0032*/ 	.short	0x0070
        /*0034*/ 	.byte	0x00, 0xf0, 0x11, 0x00


	//----- nvinfo : EIATTR_KPARAM_INFO
	.align		4
.L_23:
        /*0038*/ 	.byte	0x04, 0x17
        /*003a*/ 	.short	(.L_25 - .L_24)
.L_24:
        /*003c*/ 	.word	0x00000000
        /*0040*/ 	.short	0x0016
        /*0042*/ 	.short	0x006c
        /*0044*/ 	.byte	0x00, 0xf0, 0x11, 0x00


	//----- nvinfo : EIATTR_KPARAM_INFO
	.align		4
.L_25:
        /*0048*/ 	.byte	0x04, 0x17
        /*004a*/ 	.short	(.L_27 - .L_26)
.L_26:
        /*004c*/ 	.word	0x00000000
        /*0050*/ 	.short	0x0015
        /*0052*/ 	.short	0x0068
        /*0054*/ 	.byte	0x00, 0xf0, 0x11, 0x00


	//----- nvinfo : EIATTR_KPARAM_INFO
	.align		4
.L_27:
        /*0058*/ 	.byte	0x04, 0x17
        /*005a*/ 	.short	(.L_29 - .L_28)
.L_28:
        /*005c*/ 	.word	0x00000000
        /*0060*/ 	.short	0x0014
        /*0062*/ 	.short	0x0064
        /*0064*/ 	.byte	0x00, 0xf0, 0x11, 0x00


	//----- nvinfo : EIATTR_KPARAM_INFO
	.align		4
.L_29:
        /*0068*/ 	.byte	0x04, 0x17
        /*006a*/ 	.short	(.L_31 - .L_30)
.L_30:
        /*006c*/ 	.word	0x00000000
        /*0070*/ 	.short	0x0013
        /*0072*/ 	.short	0x0060
        /*0074*/ 	.byte	0x00, 0xf0, 0x11, 0x00


	//----- nvinfo : EIATTR_KPARAM_INFO
	.align		4
.L_31:
        /*0078*/ 	.byte	0x04, 0x17
        /*007a*/ 	.short	(.L_33 - .L_32)
.L_32:
        /*007c*/ 	.word	0x00000000
        /*0080*/ 	.short	0x0012
        /*0082*/ 	.short	0x005c
        /*0084*/ 	.byte	0x00, 0xf0, 0x11, 0x00


	//----- nvinfo : EIATTR_KPARAM_INFO
	.align		4
.L_33:
        /*0088*/ 	.byte	0x04, 0x17
        /*008a*/ 	.short	(.L_35 - .L_34)
.L_34:
        /*008c*/ 	.word	0x00000000
        /*0090*/ 	.short	0x0011
        /*0092*/ 	.short	0x0058
        /*0094*/ 	.byte	0x00, 0xf0, 0x11, 0x00


	//----- nvinfo : EIATTR_KPARAM_INFO
	.align		4
.L_35:
        /*0098*/ 	.byte	0x04, 0x17
        /*009a*/ 	.short	(.L_37 - .L_36)
.L_36:
        /*009c*/ 	.word	0x00000000
        /*00a0*/ 	.short	0x0010
        /*00a2*/ 	.short	0x0054
        /*00a4*/ 	.byte	0x00, 0xf0, 0x11, 0x00


	//----- nvinfo : EIATTR_KPARAM_INFO
	.align		4
.L_37:
        /*00a8*/ 	.byte	0x04, 0x17
        /*00aa*/ 	.short	(.L_39 - .L_38)
.L_38:
        /*00ac*/ 	.word	0x00000000
        /*00b0*/ 	.short	0x000f
        /*00b2*/ 	.short	0x0050
        /*00b4*/ 	.byte	0x00, 0xf0, 0x11, 0x00


	//----- nvinfo : EIATTR_KPARAM_INFO
	.align		4
.L_39:
        /*00b8*/ 	.byte	0x04, 0x17
        /*00ba*/ 	.short	(.L_41 - .L_40)
.L_40:
        /*00bc*/ 	.word	0x00000000
        /*00c0*/ 	.short	0x000e
        /*00c2*/ 	.short	0x004c
        /*00c4*/ 	.byte	0x00, 0xf0, 0x11, 0x00


	//----- nvinfo : EIATTR_KPARAM_INFO
	.align		4
.L_41:
        /*00c8*/ 	.byte	0x04, 0x17
        /*00ca*/ 	.short	(.L_43 - .L_42)
.L_42:
        /*00cc*/ 	.word	0x00000000
        /*00d0*/ 	.short	0x000d
        /*00d2*/ 	.short	0x0048
        /*00d4*/ 	.byte	0x00, 0xf0, 0x11, 0x00


	//----- nvinfo : EIATTR_KPARAM_INFO
	.align		4
.L_43:
        /*00d8*/ 	.byte	0x04, 0x17
        /*00da*/ 	.short	(.L_45 - .L_44)
.L_44:
        /*00dc*/ 	.word	0x00000000
        /*00e0*/ 	.short	0x000c
        /*00e2*/ 	.short	0x0044
        /*00e4*/ 	.byte	0x00, 0xf0, 0x11, 0x00


	//----- nvinfo : EIATTR_KPARAM_INFO
	.align		4
.L_45:
        /*00e8*/ 	.byte	0x04, 0x17
        /*00ea*/ 	.short	(.L_47 - .L_46)
.L_46:
        /*00ec*/ 	.word	0x00000000
        /*00f0*/ 	.short	0x000b
        /*00f2*/ 	.short	0x0040
        /*00f4*/ 	.byte	0x00, 0xf0, 0x11, 0x00


	//----- nvinfo : EIATTR_KPARAM_INFO
	.align		4
.L_47:
        /*00f8*/ 	.byte	0x04, 0x17
        /*00fa*/ 	.short	(.L_49 - .L_48)
.L_48:
        /*00fc*/ 	.word	0x00000000
        /*0100*/ 	.short	0x000a
        /*0102*/ 	.short	0x003c
        /*0104*/ 	.byte	0x00, 0xf0, 0x11, 0x00


	//----- nvinfo : EIATTR_KPARAM_INFO
	.align		4
.L_49:
        /*0108*/ 	.byte	0x04, 0x17
        /*010a*/ 	.short	(.L_51 - .L_50)
.L_50:
        /*010c*/ 	.word	0x00000000
        /*0110*/ 	.short	0x0009
        /*0112*/ 	.short	0x0038
        /*0114*/ 	.byte	0x00, 0xf0, 0x11, 0x00


	//----- nvinfo : EIATTR_KPARAM_INFO
	.align		4
.L_51:
        /*0118*/ 	.byte	0x04, 0x17
        /*011a*/ 	.short	(.L_53 - .L_52)
.L_52:
        /*011c*/ 	.word	0x00000000
        /*0120*/ 	.short	0x0008
        /*0122*/ 	.short	0x0034
        /*0124*/ 	.byte	0x00, 0xf0, 0x11, 0x00


	//----- nvinfo : EIATTR_KPARAM_INFO
	.align		4
.L_53:
        /*0128*/ 	.byte	0x04, 0x17
        /*012a*/ 	.short	(.L_55 - .L_54)
.L_54:
        /*012c*/ 	.word	0x00000000
        /*0130*/ 	.short	0x0007
        /*0132*/ 	.short	0x0030
        /*0134*/ 	.byte	0x00, 0xf0, 0x11, 0x00


	//----- nvinfo : EIATTR_KPARAM_INFO
	.align		4
.L_55:
        /*0138*/ 	.byte	0x04, 0x17
        /*013a*/ 	.short	(.L_57 - .L_56)
.L_56:
        /*013c*/ 	.word	0x00000000
        /*0140*/ 	.short	0x0006
        /*0142*/ 	.short	0x002c
        /*0144*/ 	.byte	0x00, 0xf0, 0x11, 0x00


	//----- nvinfo : EIATTR_KPARAM_INFO
	.align		4
.L_57:
        /*0148*/ 	.byte	0x04, 0x17
        /*014a*/ 	.short	(.L_59 - .L_58)
.L_58:
        /*014c*/ 	.word	0x00000000
        /*0150*/ 	.short	0x0005
        /*0152*/ 	.short	0x0028
        /*0154*/ 	.byte	0x00, 0xf0, 0x11, 0x00


	//----- nvinfo : EIATTR_KPARAM_INFO
	.align		4
.L_59:
        /*0158*/ 	.byte	0x04, 0x17
        /*015a*/ 	.short	(.L_61 - .L_60)
.L_60:
        /*015c*/ 	.word	0x00000000
        /*0160*/ 	.short	0x0004
        /*0162*/ 	.short	0x0020
        /*0164*/ 	.byte	0x00, 0xf4, 0x21, 0x00


	//----- nvinfo : EIATTR_KPARAM_INFO
	.align		4
.L_61:
        /*0168*/ 	.byte	0x04, 0x17
        /*016a*/ 	.short	(.L_63 - .L_62)
.L_62:
        /*016c*/ 	.word	0x00000000
        /*0170*/ 	.short	0x0003
        /*0172*/ 	.short	0x0018
        /*0174*/ 	.byte	0x00, 0xf4, 0x21, 0x00


	//----- nvinfo : EIATTR_KPARAM_INFO
	.align		4
.L_63:
        /*0178*/ 	.byte	0x04, 0x17
        /*017a*/ 	.short	(.L_65 - .L_64)
.L_64:
        /*017c*/ 	.word	0x00000000
        /*0180*/ 	.short	0x0002
        /*0182*/ 	.short	0x0010
        /*0184*/ 	.byte	0x00, 0xf4, 0x21, 0x00


	//----- nvinfo : EIATTR_KPARAM_INFO
	.align		4
.L_65:
        /*0188*/ 	.byte	0x04, 0x17
        /*018a*/ 	.short	(.L_67 - .L_66)
.L_66:
        /*018c*/ 	.word	0x00000000
        /*0190*/ 	.short	0x0001
        /*0192*/ 	.short	0x0008
        /*0194*/ 	.byte	0x00, 0xf4, 0x21, 0x00


	//----- nvinfo : EIATTR_KPARAM_INFO
	.align		4
.L_67:
        /*0198*/ 	.byte	0x04, 0x17
        /*019a*/ 	.short	(.L_69 - .L_68)
.L_68:
        /*019c*/ 	.word	0x00000000
        /*01a0*/ 	.short	0x0000
        /*01a2*/ 	.short	0x0000
        /*01a4*/ 	.byte	0x00, 0xf4, 0x21, 0x00


	//----- nvinfo : EIATTR_AT_ENTRY_FRAGMENTS
	.align		4
.L_69:
        /*01a8*/ 	.byte	0x04, 0x4f
        /*01aa*/ 	.short	(.L_71 - .L_70)


	//   ....[0]....
.L_70:
        /*01ac*/ 	.word	0x00000004


	//----- nvinfo : EIATTR_RESERVED_SMEM_USED
	.align		4
.L_71:
        /*01b0*/ 	.byte	0x01, 0x41
	.zero		2


	//----- nvinfo : EIATTR_SPARSE_MMA_MASK
	.align		4
        /*01b4*/ 	.byte	0x03, 0x50
        /*01b6*/ 	.short	0x0000


	//----- nvinfo : EIATTR_TCGEN05_1CTA_USED
	.align		4
        /*01b8*/ 	.byte	0x01, 0x51
	.zero		2


	//----- nvinfo : EIATTR_MAXREG_COUNT
	.align		4
        /*01bc*/ 	.byte	0x03, 0x1b
        /*01be*/ 	.short	0x00ff


	//----- nvinfo : EIATTR_NUM_BARRIERS
	.align		4
        /*01c0*/ 	.byte	0x02, 0x4c
        /*01c2*/ 	.byte	0x01
	.zero		1


	//----- nvinfo : EIATTR_INT_WARP_WIDE_INSTR_OFFSETS
	.align		4
        /*01c4*/ 	.byte	0x04, 0x31
        /*01c6*/ 	.short	(.L_73 - .L_72)


	//   ....[0]....
.L_72:
        /*01c8*/ 	.word	0x00002300


	//   ....[1]....
        /*01cc*/ 	.word	0x00002310


	//   ....[2]....
        /*01d0*/ 	.word	0x00002590


	//   ....[3]....
        /*01d4*/ 	.word	0x000026a0


	//   ....[4]....
        /*01d8*/ 	.word	0x00004fa0


	//   ....[5]....
        /*01dc*/ 	.word	0x00009c60


	//   ....[6]....
        /*01e0*/ 	.word	0x00009cb0


	//----- nvinfo : EIATTR_COOP_GROUP_MASK_REGIDS
	.align		4
.L_73:
        /*01e4*/ 	.byte	0x04, 0x29
        /*01e6*/ 	.short	(.L_75 - .L_74)


	//   ....[0]....
.L_74:
        /*01e8*/ 	.word	0xffffffff


	//   ....[1]....
        /*01ec*/ 	.word	0xffffffff


	//   ....[2]....
        /*01f0*/ 	.word	0xffffffff


	//   ....[3]....
        /*01f4*/ 	.word	0xffffffff


	//----- nvinfo : EIATTR_COOP_GROUP_INSTR_OFFSETS
	.align		4
.L_75:
        /*01f8*/ 	.byte	0x04, 0x28
        /*01fa*/ 	.short	(.L_77 - .L_76)


	//   ....[0]....
.L_76:
        /*01fc*/ 	.word	0x00000060


	//   ....[1]....
        /*0200*/ 	.word	0x00000320


	//   ....[2]....
        /*0204*/ 	.word	0x00009af0


	//   ....[3]....
        /*0208*/ 	.word	0x00009d60


	//----- nvinfo : EIATTR_VRC_CTA_INIT_COUNT
	.align		4
.L_77:
        /*020c*/ 	.byte	0x02, 0x4a
        /*020e*/ 	.byte	0x80
	.zero		1


	//----- nvinfo : EIATTR_MBARRIER_INSTR_OFFSETS
	.align		4
        /*0210*/ 	.byte	0x04, 0x39
        /*0212*/ 	.short	(.L_79 - .L_78)


	//   ....[0]....
.L_78:
        /*0214*/ 	.word	0x00002420
        /*0218*/ 	.word	0x000000ff
        /*021c*/ 	.word	0x00007000
        /*0220*/ 	.short	0x0100
        /*0222*/ 	.byte	0x08
	.zero		1


	//   ....[1]....
        /*0224*/ 	.word	0x00002680
        /*0228*/ 	.word	0x000000ff
        /*022c*/ 	.word	0x00007008
        /*0230*/ 	.short	0x0100
        /*0232*/ 	.byte	0x08
	.zero		1


	//   ....[2]....
        /*0234*/ 	.word	0x00002990
        /*0238*/ 	.word	0x000000ff
        /*023c*/ 	.word	0x00005000
        /*0240*/ 	.short	0x0100
        /*0242*/ 	.byte	0x08
	.zero		1


	//   ....[3]....
        /*0244*/ 	.word	0x00002c90
        /*0248*/ 	.word	0x000000ff
        /*024c*/ 	.word	0x00005000
        /*0250*/ 	.short	0x010a
        /*0252*/ 	.byte	0x08
	.zero		1


	//   ....[4]....
        /*0254*/ 	.word	0x00002db0
        /*0258*/ 	.word	0x000000ff
        /*025c*/ 	.word	0x00005000
        /*0260*/ 	.short	0x0108
        /*0262*/ 	.byte	0x08
	.zero		1


	//   ....[5]....
        /*0264*/ 	.word	0x000052d0
        /*0268*/ 	.word	0x000000ff
        /*026c*/ 	.word	0x00007010
        /*0270*/ 	.short	0x0100
        /*0272*/ 	.byte	0x08
	.zero		1


	//   ....[6]....
        /*0274*/ 	.word	0x00005450
        /*0278*/ 	.word	0x000000ff
        /*027c*/ 	.word	0x00007010
        /*0280*/ 	.short	0x010a
        /*0282*/ 	.byte	0x08
	.zero		1


	//   ....[7]....
        /*0284*/ 	.word	0x00005740
        /*0288*/ 	.word	0x000000ff
        /*028c*/ 	.word	0x00007010
        /*0290*/ 	.short	0x0108
        /*0292*/ 	.byte	0x08
	.zero		1


	//   ....[8]....
        /*0294*/ 	.word	0x000057d0
        /*0298*/ 	.word	0x000000ff
        /*029c*/ 	.word	0x00000000
        /*02a0*/ 	.short	0x010a
        /*02a2*/ 	.byte	0x21
	.zero		1


	//   ....[9]....
        /*02a4*/ 	.word	0x00007430
        /*02a8*/ 	.word	0x000000ff
        /*02ac*/ 	.word	0x00000000
        /*02b0*/ 	.short	0x010a
        /*02b2*/ 	.byte	0x21
	.zero		1


	//   ....[10]....
        /*02b4*/ 	.word	0x00007550
        /*02b8*/ 	.word	0x000000ff
        /*02bc*/ 	.word	0x00007000
        /*02c0*/ 	.short	0x0108
        /*02c2*/ 	.byte	0x08
	.zero		1


	//   ....[11]....
        /*02c4*/ 	.word	0x00007630
        /*02c8*/ 	.word	0x000000ff
        /*02cc*/ 	.word	0x00007008
        /*02d0*/ 	.short	0x0108
        /*02d2*/ 	.byte	0x08
	.zero		1


	//   ....[12]....
        /*02d4*/ 	.word	0x00009d80
        /*02d8*/ 	.word	0x000000ff
        /*02dc*/ 	.word	0x00005000
        /*02e0*/ 	.short	0x010a
        /*02e2*/ 	.byte	0x08
	.zero		1


	//   ....[13]....
        /*02e4*/ 	.word	0x00009db0
        /*02e8*/ 	.word	0x000000ff
        /*02ec*/ 	.word	0x00007010
        /*02f0*/ 	.short	0x010a
        /*02f2*/ 	.byte	0x08
	.zero		1


	//   ....[14]....
        /*02f4*/ 	.word	0x00009de0
        /*02f8*/ 	.word	0x000000ff
        /*02fc*/ 	.word	0x00000000
        /*0300*/ 	.short	0x010a
        /*0302*/ 	.byte	0x21
	.zero		1


	//   ....[15]....
        /*0304*/ 	.word	0x00009e10
        /*0308*/ 	.word	0x000000ff
        /*030c*/ 	.word	0x00000000
        /*0310*/ 	.short	0x010a
        /*0312*/ 	.byte	0x21
	.zero		1


	//----- nvinfo : EIATTR_NUM_MBARRIERS
	.align		4
.L_79:
        /*0314*/ 	.byte	0x03, 0x38
        /*0316*/ 	.short	0xffff


	//----- nvinfo : EIATTR_EXIT_INSTR_OFFSETS
	.align		4
        /*0318*/ 	.byte	0x04, 0x1c
        /*031a*/ 	.short	(.L_81 - .L_80)


	//   ....[0]....
.L_80:
        /*031c*/ 	.word	0x00009d70


	//----- nvinfo : EIATTR_REQNTID
	.align		4
.L_81:
        /*0320*/ 	.byte	0x04, 0x10
        /*0322*/ 	.short	(.L_83 - .L_82)
.L_82:
        /*0324*/ 	.word	0x00000080
        /*0328*/ 	.word	0x00000001
        /*032c*/ 	.word	0x00000001


	//----- nvinfo : EIATTR_CRS_STACK_SIZE
	.align		4
.L_83:
        /*0330*/ 	.byte	0x04, 0x1e
        /*0332*/ 	.short	(.L_85 - .L_84)
.L_84:
        /*0334*/ 	.word	0x00000000


	//----- nvinfo : EIATTR_CBANK_PARAM_SIZE
	.align		4
.L_85:
        /*0338*/ 	.byte	0x03, 0x19
        /*033a*/ 	.short	0x0088


	//----- nvinfo : EIATTR_PARAM_CBANK
	.align		4
        /*033c*/ 	.byte	0x04, 0x0a
        /*033e*/ 	.short	(.L_87 - .L_86)
	.align		4
.L_86:
        /*0340*/ 	.word	index@(.nv.constant0.attn_fwd)
        /*0344*/ 	.short	0x0380
        /*0346*/ 	.short	0x0088


	//----- nvinfo : EIATTR_SW_WAR
	.align		4
.L_87:
        /*0348*/ 	.byte	0x04, 0x36
        /*034a*/ 	.short	(.L_89 - .L_88)
.L_88:
        /*034c*/ 	.word	0x00000008
.L_89:


//--------------------- .nv.compat                --------------------------
	.section	.nv.compat,"",@"SHT_CUDA_COMPAT_INFO"
	.align	4
        /*0000*/ 	.byte	0x02, 0x02, 0x02, 0x00, 0x02, 0x05, 0x05, 0x00, 0x02, 0x03, 0x00, 0x00, 0x02, 0x06, 0x01, 0x00


//--------------------- .nv.callgraph             --------------------------
	.section	.nv.callgraph,"",@"SHT_CUDA_CALLGRAPH"
	.align	4
	.sectionentsize	8
	.align		4
        /*0000*/ 	.word	0x00000000
	.align		4
        /*0004*/ 	.word	0xffffffff
	.align		4
        /*0008*/ 	.word	0x00000000
	.align		4
        /*000c*/ 	.word	0xfffffffe
	.align		4
        /*0010*/ 	.word	0x00000000
	.align		4
        /*0014*/ 	.word	0xfffffffd
	.align		4
        /*0018*/ 	.word	0x00000000
	.align		4
        /*001c*/ 	.word	0xfffffffc


//--------------------- .nv.constant4             --------------------------
	.section	.nv.constant4,"a",@progbits
	.align	8
	.align		8
.nv.constant4:
        /*0000*/ 	.dword	_$_str


//--------------------- .text.attn_fwd            --------------------------
	.section	.text.attn_fwd,"ax",@progbits
	.align	128
        .global         attn_fwd
        .type           attn_fwd,@function
        .size           attn_fwd,(.L_x_31 - attn_fwd)
        .other          attn_fwd,@"STO_CUDA_ENTRY STV_DEFAULT"
attn_fwd:
.text.attn_fwd:
[----:B------:R-:W0:Y:S01]  /*0000*/  LDC R1, c[0x0][0x37c] ;  /* 0x0000df00ff017b82 */ /* 0x000e220000000800 */
[----:B------:R-:W1:Y:S02]  /*0010*/  S2R R0, SR_TID.X ;  /* 0x0000000000007919 */ /* 0x000e640000002100 */
[----:B-1----:R-:W-:-:S04]  /*0020*/  ISETP.GE.U32.AND P0, PT, R0, 0x20, PT ;  /* 0x000000200000780c */ /* 0x002fc80003f06070 */
[----:B------:R-:W-:-:S09]  /*0030*/  P2R R2, PR, RZ, 0x1 ;  /* 0x00000001ff027803 */ /* 0x000fd20000000000 */
[----:B------:R-:W-:Y:S05]  /*0040*/  @P0 BRA `(.L_x_0) ;  /* 0x0000000000b80947 */ /* 0x000fea0003800000 */
[----:B------:R-:W1:Y:S01]  /*0050*/  S2UR UR6, SR_CgaCtaId ;  /* 0x00000000000679c3 */ /* 0x000e620000008800 */
[----:B------:R-:W-:Y:S01]  /*0060*/  NOP ;  /* 0x0000000000007918 */ /* 0x000fe20000000000 */
[----:B------:R-:W-:Y:S02]  /*0070*/  UMOV UR4, 0x40 ;  /* 0x0000004000047882 */ /* 0x000fe40000000000 */
[----:B-1----:R-:W-:-:S09]  /*0080*/  ULEA UR4, UR6, UR4, 0x18 ;  /* 0x0000000406047291 */ /* 0x002fd2000f8ec0ff */
[----:B------:R-:W1:Y:S01]  /*0090*/  LDS.U8 R2, [UR4] ;  /* 0x00000004ff027984 */ /* 0x000e620008000000 */
[----:B------:R-:W-:Y:S02]  /*00a0*/  UMOV UR4, 0x400 ;  /* 0x0000040000047882 */ /* 0x000fe40000000000 */
[----:B------:R-:W-:Y:S01]  /*00b0*/  ULEA UR4, UR6, UR4, 0x18 ;  /* 0x0000000406047291 */ /* 0x000fe2000f8ec0ff */
[----:B-1----:R-:W-:-:S13]  /*00c0*/  ISETP.NE.AND P0, PT, R2, RZ, PT ;  /* 0x000000ff0200720c */ /* 0x002fda0003f05270 */
[----:B------:R-:W-:Y:S05]  /*00d0*/  @P0 BRA `(.L_x_1) ;  /* 0x00000000007c0947 */ /* 0x000fea0003800000 */
[----:B------:R-:W-:-:S13]  /*00e0*/  ELECT P0, URZ, PT ;  /* 0x0000000000ff782f */ /* 0x000fda0003800000 */
[----:B------:R-:W-:Y:S05]  /*00f0*/  @!P0 BRA `(.L_x_2) ;  /* 0x0000000000848947 */ /* 0x000fea0003800000 */
[----:B------:R-:W-:Y:S01]  /*0100*/  UMOV UR5, 0x4 ;  /* 0x0000000400057882 */ /* 0x000fe20000000000 */
[----:B------:R-:W-:Y:S02]  /*0110*/  HFMA2 R5, -RZ, RZ, 0, 5.9604644775390625e-08 ;  /* 0x00000001ff057431 */ /* 0x000fe400000001ff */
[----:B------:R-:W-:Y:S02]  /*0120*/  IMAD.MOV.U32 R3, RZ, RZ, 0xf ;  /* 0x0000000fff037424 */ /* 0x000fe400078e00ff */
[----:B------:R-:W-:Y:S04]  /*0130*/  DEPBAR.LE SB1, 0x36 ;  /* 0x00009d800000791a */ /* 0x000fe80000000000 */
[----:B------:R-:W1:Y:S02]  /*0140*/  UTCATOMSWS.FIND_AND_SET.ALIGN UP0, UR5, UR5 ;  /* 0x00000005000575e3 */ /* 0x000e640008000800 */
[----:B-1----:R-:W-:-:S04]  /*0150*/  PLOP3.LUT P0, PT, PT, PT, UP0, 0x80, 0x8 ;  /* 0x000000000008781c */ /* 0x002fc80003f0f008 */
[----:B------:R-:W-:-:S04]  /*0160*/  SEL R2, RZ, 0xffffffff, !P0 ;  /* 0xffffffffff027807 */ /* 0x000fc80004000000 */
[----:B------:R-:W-:Y:S02]  /*0170*/  ISETP.NE.AND P0, PT, R2, RZ, PT ;  /* 0x000000ff0200720c */ /* 0x000fe40003f05270 */
[----:B------:R-:W-:-:S11]  /*0180*/  MOV R2, UR5 ;  /* 0x0000000500027c02 */ /* 0x000fd60008000f00 */
[----:B------:R-:W-:Y:S05]  /*0190*/  @P0 BRA `(.L_x_3) ;  /* 0x0000000000240947 */ /* 0x000fea0003800000 */
.L_x_4:
[----:B------:R-:W-:Y:S05]  /*01a0*/  NANOSLEEP 0x64 ;  /* 0x000000640000795d */ /* 0x000fea0003800000 */
[----:B------:R-:W-:-:S05]  /*01b0*/  UMOV UR5, 0x4 ;  /* 0x0000000400057882 */ /* 0x000fca0000000000 */
[----:B------:R-:W-:Y:S04]  /*01c0*/  DEPBAR.LE SB1, 0x36 ;  /* 0x00009d800000791a */ /* 0x000fe80000000000 */
[----:B------:R-:W1:Y:S02]  /*01d0*/  UTCATOMSWS.FIND_AND_SET.ALIGN UP0, UR5, UR5 ;  /* 0x00000005000575e3 */ /* 0x000e640008000800 */
[----:B-1----:R-:W-:-:S04]  /*01e0*/  PLOP3.LUT P0, PT, PT, PT, UP0, 0x80, 0x8 ;  /* 0x000000000008781c */ /* 0x002fc80003f0f008 */
[----:B------:R-:W-:-:S04]  /*01f0*/  SEL R2, RZ, 0xffffffff, !P0 ;  /* 0xffffffffff027807 */ /* 0x000fc80004000000 */
[----:B------:R-:W-:Y:S01]  /*0200*/  ISETP.NE.AND P0, PT, R2, RZ, PT ;  /* 0x000000ff0200720c */ /* 0x000fe20003f05270 */
[----:B------:R-:W-:-:S12]  /*0210*/  IMAD.U32 R2, RZ, RZ, UR5 ;  /* 0x00000005ff027e24 */ /* 0x000fd8000f8e00ff */
[----:B------:R-:W-:Y:S05]  /*0220*/  @!P0 BRA `(.L_x_4) ;  /* 0xfffffffc00dc8947 */ /* 0x000fea000383ffff */
.L_x_3:
[C---:B------:R-:W-:Y:S01]  /*0230*/  IADD3 R4, PT, PT, R2.reuse, 0x10, RZ ;  /* 0x0000001002047810 */ /* 0x040fe20007ffe0ff */
[----:B------:R-:W-:Y:S01]  /*0240*/  UMOV UR5, 0x50 ;  /* 0x0000005000057882 */ /* 0x000fe20000000000 */
[----:B------:R-:W-:Y:S01]  /*0250*/  SHF.L.U32 R3, R3, R2, RZ ;  /* 0x0000000203037219 */ /* 0x000fe200000006ff */
[----:B------:R-:W-:Y:S01]  /*0260*/  ULEA UR5, UR6, UR5, 0x18 ;  /* 0x0000000506057291 */ /* 0x000fe2000f8ec0ff */
[----:B------:R-:W-:Y:S01]  /*0270*/  SHF.L.U32 R4, R5, R4, RZ ;  /* 0x0000000405047219 */ /* 0x000fe200000006ff */
[----:B------:R-:W-:-:S03]  /*0280*/  IMAD.SHL.U32 R2, R2, 0x20, RZ ;  /* 0x0000002002027824 */ /* 0x000fc600078e00ff */
[----:B------:R-:W-:-:S05]  /*0290*/  LOP3.LUT R3, R4, R3, RZ, 0xfc, !PT ;  /* 0x0000000304037212 */ /* 0x000fca00078efcff */
[----:B------:R1:W-:Y:S04]  /*02a0*/  ATOMS.OR RZ, [UR5], R3 ;  /* 0x00000003ffff798c */ /* 0x0003e8000b000005 */
[----:B------:R1:W-:Y:S01]  /*02b0*/  STS [UR4], R2 ;  /* 0x00000002ff007988 */ /* 0x0003e20008000804 */
[----:B------:R-:W-:Y:S05]  /*02c0*/  BRA `(.L_x_2) ;  /* 0x0000000000107947 */ /* 0x000fea0003800000 */
.L_x_1:
[----:B------:R-:W-:Y:S02]  /*02d0*/  MOV R3, 0xffffffff ;  /* 0xffffffff00037802 */ /* 0x000fe40000000f00 */
[----:B------:R-:W-:-:S03]  /*02e0*/  MOV R2, 0x310 ;  /* 0x0000031000027802 */ /* 0x000fc60000000f00 */
[----:B------:R1:W-:Y:S04]  /*02f0*/  STS [UR4], R3 ;  /* 0x00000003ff007988 */ /* 0x0003e80008000804 */
[----:B01----:R-:W-:Y:S05]  /*0300*/  CALL.REL.NOINC `($__internal_1_$__cuda_sm10x_tcgen05_guardrail_trap_phase_invalid_during_alloc) ;  /* 0x0000009800d87944 */ /* 0x003fea0003c00000 */
.L_x_2:
[----:B------:R-:W-:Y:S05]  /*0310*/  WARPSYNC.ALL ;  /* 0x0000000000007948 */ /* 0x000fea0003800000 */
[----:B------:R-:W-:Y:S01]  /*0320*/  NOP ;  /* 0x0000000000007918 */ /* 0x000fe20000000000 */
.L_x_0:
[----:B------:R-:W2:Y:S01]  /*0330*/  S2R R77, SR_CTAID.X ;  /* 0x00000000004d7919 */ /* 0x000ea20000002500 */
[----:B------:R-:W3:Y:S01]  /*0340*/  S2UR UR9, SR_CTAID.Y ;  /* 0x00000000000979c3 */ /* 0x000ee20000002600 */
[----:B------:R-:W3:Y:S01]  /*0350*/  LDCU.64 UR4, c[0x0][0x3b0] ;  /* 0x00007600ff0477ac */ /* 0x000ee20008000a00 */
[----:B------:R-:W4:Y:S06]  /*0360*/  LDCU.64 UR6, c[0x0][0x3b0] ;  /* 0x00007600ff0677ac */ /* 0x000f2c0008000a00 */
[----:B------:R-:W1:Y:S01]  /*0370*/  LDC.64 R8, c[0x0][0x380] ;  /* 0x0000e000ff087b82 */ /* 0x000e620000000a00 */
[----:B------:R-:W-:Y:S01]  /*0380*/  UMOV UR8, 0x400 ;  /* 0x0000040000087882 */ /* 0x000fe20000000000 */
[----:B------:R-:W0:Y:S06]  /*0390*/  LDCU.64 UR28, c[0x0][0x358] ;  /* 0x00006b00ff1c77ac */ /* 0x000e2c0008000a00 */
[----:B------:R-:W0:Y:S08]  /*03a0*/  LDC.64 R6, c[0x0][0x380] ;  /* 0x0000e000ff067b82 */ /* 0x000e300000000a00 */
[----:B-1----:R-:W1:Y:S01]  /*03b0*/  LDC R2, c[0x0][0x3b8] ;  /* 0x0000ee00ff027b82 */ /* 0x002e620000000800 */
[----:B---3--:R-:W-:-:S02]  /*03c0*/  UIMAD UR4, UR9, UR4, URZ ;  /* 0x00000004090472a4 */ /* 0x008fc4000f8e02ff */
[----:B----4-:R-:W-:Y:S02]  /*03d0*/  UIMAD UR6, UR9, UR6, URZ ;  /* 0x00000006090672a4 */ /* 0x010fe4000f8e02ff */
[----:B------:R-:W-:Y:S01]  /*03e0*/  USHF.L.U32 UR10, UR4, 0x1, URZ ;  /* 0x00000001040a7899 */ /* 0x000fe200080006ff */
[----:B--2---:R-:W-:Y:S02]  /*03f0*/  IMAD.SHL.U32 R77, R77, 0x80, RZ ;  /* 0x000000804d4d7824 */ /* 0x004fe400078e00ff */
[----:B------:R-:W2:Y:S03]  /*0400*/  S2UR UR11, SR_CgaCtaId ;  /* 0x00000000000b79c3 */ /* 0x000ea60000008800 */
[----:B------:R-:W-:-:S05]  /*0410*/  LOP3.LUT R68, R77, 0x7f, R0, 0xf8, !PT ;  /* 0x0000007f4d447812 */ /* 0x000fca00078ef800 */
[----:B------:R-:W-:Y:S01]  /*0420*/  IMAD R3, R68, UR5, RZ ;  /* 0x0000000544037c24 */ /* 0x000fe2000f8e02ff */
[----:B------:R-:W-:-:S03]  /*0430*/  UIMAD.WIDE UR4, UR4, 0x2, URZ ;  /* 0x00000002040478a5 */ /* 0x000fc6000f8e02ff */
[C---:B------:R-:W-:Y:S01]  /*0440*/  IMAD.HI R10, R3.reuse, 0x2, RZ ;  /* 0x00000002030a7827 */ /* 0x040fe200078e02ff */
[----:B------:R-:W-:-:S03]  /*0450*/  SHF.L.U32 R5, R3, 0x1, RZ ;  /* 0x0000000103057819 */ /* 0x000fc600000006ff */
[----:B------:R-:W-:Y:S01]  /*0460*/  IMAD R3, R68, UR7, RZ ;  /* 0x0000000744037c24 */ /* 0x000fe2000f8e02ff */
[----:B------:R-:W-:Y:S01]  /*0470*/  USHF.L.U32 UR7, UR6, 0x1, URZ ;  /* 0x0000000106077899 */ /* 0x000fe200080006ff */
[----:B------:R-:W-:Y:S02]  /*0480*/  IADD3 R4, P1, P0, R5, UR10, R8 ;  /* 0x0000000a05047c10 */ /* 0x000fe4000f83e008 */
[----:B------:R-:W-:Y:S02]  /*0490*/  IMAD.SHL.U32 R103, R3, 0x2, RZ ;  /* 0x0000000203677824 */ /* 0x000fe400078e00ff */
[----:B------:R-:W-:Y:S01]  /*04a0*/  IADD3.X R5, PT, PT, R10, UR5, R9, P1, P0 ;  /* 0x000000050a057c10 */ /* 0x000fe20008fe0409 */
[----:B------:R-:W-:Y:S01]  /*04b0*/  UIMAD.WIDE UR4, UR6, 0x2, URZ ;  /* 0x00000002060478a5 */ /* 0x000fe2000f8e02ff */
[C---:B-1----:R-:W-:Y:S01]  /*04c0*/  IMAD R8, R2.reuse, 0x50, RZ ;  /* 0x0000005002087824 */ /* 0x042fe200078e02ff */
[----:B0-----:R-:W-:Y:S01]  /*04d0*/  IADD3 R103, P0, P1, R103, UR7, R6 ;  /* 0x0000000767677c10 */ /* 0x001fe2000f91e006 */
[----:B------:R-:W-:Y:S01]  /*04e0*/  IMAD.HI R6, R3, 0x2, RZ ;  /* 0x0000000203067827 */ /* 0x000fe200078e02ff */
[C---:B------:R-:W-:Y:S01]  /*04f0*/  SHF.L.U32 R16, R2.reuse, 0x5, RZ ;  /* 0x0000000502107819 */ /* 0x040fe200000006ff */
[----:B------:R-:W-:Y:S01]  /*0500*/  BAR.SYNC.DEFER_BLOCKING 0x0 ;  /* 0x0000000000007b1d */ /* 0x000fe20000010000 */
[----:B--2---:R-:W-:Y:S01]  /*0510*/  ULEA UR8, UR11, UR8, 0x18 ;  /* 0x000000080b087291 */ /* 0x004fe2000f8ec0ff */
[----:B------:R-:W-:Y:S01]  /*0520*/  IMAD R10, R2, 0x52, RZ ;  /* 0x00000052020a7824 */ /* 0x000fe200078e02ff */
[----:B------:R-:W-:Y:S01]  /*0530*/  IADD3.X R3, PT, PT, R6, UR5, R7, P0, P1 ;  /* 0x0000000506037c10 */ /* 0x000fe200087e2407 */
[----:B------:R-:W-:Y:S01]  /*0540*/  IMAD R132, R2, 0x70, RZ ;  /* 0x0000007002847824 */ /* 0x000fe200078e02ff */
[-C--:B------:R-:W-:Y:S01]  /*0550*/  IADD3 RZ, P2, PT, R8, R103.reuse, RZ ;  /* 0x0000006708ff7210 */ /* 0x080fe20007f5e0ff */
[----:B------:R-:W-:Y:S01]  /*0560*/  IMAD R12, R2, 0x60, RZ ;  /* 0x00000060020c7824 */ /* 0x000fe200078e02ff */
[----:B------:R-:W-:Y:S01]  /*0570*/  IADD3 RZ, P0, PT, R10, R103, RZ ;  /* 0x000000670aff7210 */ /* 0x000fe20007f1e0ff */
[C---:B------:R-:W-:Y:S01]  /*0580*/  IMAD R10, R2.reuse, 0xa, RZ ;  /* 0x0000000a020a7824 */ /* 0x040fe200078e02ff */
[----:B------:R-:W-:-:S02]  /*0590*/  SHF.L.U32 R8, R2, 0x3, RZ ;  /* 0x0000000302087819 */ /* 0x000fc400000006ff */
[CC--:B------:R-:W-:Y:S02]  /*05a0*/  LEA R138, P4, R2.reuse, R103.reuse, 0x4 ;  /* 0x00000067028a7211 */ /* 0x0c0fe400078820ff */
[C---:B------:R-:W-:Y:S01]  /*05b0*/  LEA R134, P5, R2.reuse, R103, 0x6 ;  /* 0x0000006702867211 */ /* 0x040fe200078a30ff */
[----:B------:R-:W-:Y:S01]  /*05c0*/  IMAD R46, R2, 0x38, RZ ;  /* 0x00000038022e7824 */ /* 0x000fe200078e02ff */
[----:B------:R-:W-:Y:S01]  /*05d0*/  LEA.HI.X.SX32 R139, R8, R3, 0x1, P4 ;  /* 0x00000003088b7211 */ /* 0x000fe200020f0eff */
[----:B------:R-:W-:Y:S01]  /*05e0*/  IMAD R6, R2, 0x5, RZ ;  /* 0x0000000502067824 */ /* 0x000fe200078e02ff */
[----:B------:R-:W-:Y:S01]  /*05f0*/  IADD3 R132, P4, PT, R132, R103, RZ ;  /* 0x0000006784847210 */ /* 0x000fe20007f9e0ff */
[----:B------:R-:W-:Y:S01]  /*0600*/  IMAD R14, R2, 0x14, RZ ;  /* 0x00000014020e7824 */ /* 0x000fe200078e02ff */
[----:B------:R-:W-:Y:S01]  /*0610*/  LEA.HI.X.SX32 R135, R16, R3, 0x1, P5 ;  /* 0x0000000310877211 */ /* 0x000fe200028f0eff */
[----:B------:R-:W-:Y:S01]  /*0620*/  IMAD R18, R2, 0x54, RZ ;  /* 0x0000005402127824 */ /* 0x000fe200078e02ff */
[-C--:B------:R-:W-:Y:S01]  /*0630*/  IADD3 RZ, P3, PT, R12, R103.reuse, RZ ;  /* 0x000000670cff7210 */ /* 0x080fe20007f7e0ff */
[----:B------:R-:W-:Y:S01]  /*0640*/  IMAD.SHL.U32 R12, R2, 0x10, RZ ;  /* 0x00000010020c7824 */ /* 0x000fe200078e00ff */
[-C--:B------:R-:W-:Y:S01]  /*0650*/  IADD3 R128, P5, PT, R10, R103.reuse, RZ ;  /* 0x000000670a807210 */ /* 0x080fe20007fbe0ff */
[C---:B------:R-:W-:Y:S01]  /*0660*/  IMAD R24, R2.reuse, 0x30, RZ ;  /* 0x0000003002187824 */ /* 0x040fe200078e02ff */
        /* <DEDUP_REMOVED lines=8> */
[----:B------:R-:W-:Y:S01]  /*06f0*/  IADD3 RZ, P5, PT, R18, R103, RZ ;  /* 0x0000006712ff7210 */ /* 0x000fe20007fbe0ff */
[----:B------:R-:W-:Y:S01]  /*0700*/  IMAD R108, R2, 0x44, RZ ;  /* 0x00000044026c7824 */ /* 0x000fe200078e02ff */
[----:B------:R-:W-:Y:S01]  /*0710*/  LEA.HI.X.SX32 R137, R12, R3, 0x1, P1 ;  /* 0x000000030c897211 */ /* 0x000fe200008f0eff */
[----:B------:R-:W-:Y:S01]  /*0720*/  IMAD R26, R2, 0x58, RZ ;  /* 0x00000058021a7824 */ /* 0x000fe200078e02ff */
[----:B------:R-:W-:Y:S01]  /*0730*/  IADD3 R130, P1, PT, R24, R103, RZ ;  /* 0x0000006718827210 */ /* 0x000fe20007f3e0ff */
[----:B------:R-:W-:Y:S01]  /*0740*/  IMAD R122, R2, 0x42, RZ ;  /* 0x00000042027a7824 */ /* 0x000fe200078e02ff */
[-C--:B------:R-:W-:Y:S01]  /*0750*/  LEA.HI.X.SX32 R127, R10, R3.reuse, 0x1, P4 ;  /* 0x000000030a7f7211 */ /* 0x080fe200020f0eff */
[----:B------:R-:W-:Y:S01]  /*0760*/  IMAD.SHL.U32 R10, R2, 0x2, RZ ;  /* 0x00000002020a7824 */ /* 0x000fe200078e00ff */
[----:B------:R-:W-:Y:S01]  /*0770*/  LEA.HI.X.SX32 R17, R70, R3, 0x1, P5 ;  /* 0x0000000346117211 */ /* 0x000fe200028f0eff */
[C---:B------:R-:W-:Y:S01]  /*0780*/  IMAD R104, R2.reuse, 0x62, RZ ;  /* 0x0000006202687824 */ /* 0x040fe200078e02ff */
[C---:B------:R-:W-:Y:S01]  /*0790*/  LEA R110, P5, R2.reuse, R103, 0x2 ;  /* 0x00000067026e7211 */ /* 0x040fe200078a10ff */
[----:B------:R-:W-:Y:S01]  /*07a0*/  IMAD R106, R2, 0x64, RZ ;  /* 0x00000064026a7824 */ /* 0x000fe200078e02ff */
[----:B------:R-:W-:Y:S01]  /*07b0*/  LEA.HI.X.SX32 R131, R44, R3, 0x1, P1 ;  /* 0x000000032c837211 */ /* 0x000fe200008f0eff */
[----:B------:R-:W-:Y:S01]  /*07c0*/  IMAD R28, R2, 0x32, RZ ;  /* 0x00000032021c7824 */ /* 0x000fe200078e02ff */
[-C--:B------:R-:W-:Y:S01]  /*07d0*/  IADD3 R124, P1, PT, R20, R103.reuse, RZ ;  /* 0x00000067147c7210 */ /* 0x080fe20007f3e0ff */
[----:B------:R-:W-:Y:S01]  /*07e0*/  IMAD R64, R2, 0x24, RZ ;  /* 0x0000002402407824 */ /* 0x000fe200078e02ff */
[----:B------:R-:W-:Y:S01]  /*07f0*/  IADD3 RZ, P4, PT, R22, R103, RZ ;  /* 0x0000006716ff7210 */ /* 0x000fe20007f9e0ff */
        /* <DEDUP_REMOVED lines=9> */
[-C--:B------:R-:W-:Y:S01]  /*0890*/  LEA.HI.X.SX32 R11, R20, R3.reuse, 0x1, P2 ;  /* 0x00000003140b7211 */ /* 0x080fe200010f0eff */
[----:B------:R-:W-:Y:S01]  /*08a0*/  IMAD R112, R2, 0x72, RZ ;  /* 0x0000007202707824 */ /* 0x000fe200078e02ff */
[----:B------:R-:W-:Y:S01]  /*08b0*/  LEA.HI.X.SX32 R13, R22, R3, 0x1, P0 ;  /* 0x00000003160d7211 */ /* 0x000fe200000f0eff */
[----:B------:R-:W-:Y:S01]  /*08c0*/  IMAD R84, R2, 0x74, RZ ;  /* 0x0000007402547824 */ /* 0x000fe200078e02ff */
[-C--:B------:R-:W-:Y:S01]  /*08d0*/  IADD3 R122, P2, PT, R122, R103.reuse, RZ ;  /* 0x000000677a7a7210 */ /* 0x080fe20007f5e0ff */
[----:B------:R-:W-:Y:S01]  /*08e0*/  IMAD R30, R2, 0x39, RZ ;  /* 0x00000039021e7824 */ /* 0x000fe200078e02ff */
[----:B------:R-:W-:Y:S01]  /*08f0*/  IADD3 R104, P0, PT, R104, R103, RZ ;  /* 0x0000006768687210 */ /* 0x000fe20007f1e0ff */
[----:B------:R-:W-:Y:S01]  /*0900*/  IMAD R32, R2, 0x5a, RZ ;  /* 0x0000005a02207824 */ /* 0x000fe200078e02ff */
[----:B------:R-:W-:Y:S01]  /*0910*/  LEA.HI.X.SX32 R109, R18, R3, 0x1, P5 ;  /* 0x00000003126d7211 */ /* 0x000fe200028f0eff */
[----:B------:R-:W-:Y:S01]  /*0920*/  IMAD R72, R2, 0x3a, RZ ;  /* 0x0000003a02487824 */ /* 0x000fe200078e02ff */
[----:B------:R-:W-:Y:S01]  /*0930*/  IADD3 R106, P5, PT, R106, R103, RZ ;  /* 0x000000676a6a7210 */ /* 0x000fe20007fbe0ff */
[----:B------:R-:W-:Y:S01]  /*0940*/  IMAD R12, R2, 0x19, RZ ;  /* 0x00000019020c7824 */ /* 0x000fe200078e02ff */
[-C--:B------:R-:W-:Y:S01]  /*0950*/  LEA.HI.X.SX32 R123, R16, R3.reuse, 0x1, P2 ;  /* 0x00000003107b7211 */ /* 0x080fe200010f0eff */
        /* <DEDUP_REMOVED lines=15> */
[----:B------:R-:W-:Y:S01]  /*0a50*/  LEA.HI.X.SX32 R19, R14, R3, 0x1, P5 ;  /* 0x000000030e137211 */ /* 0x000fe200028f0eff */
[----:B------:R-:W-:Y:S01]  /*0a60*/  IMAD R38, R2, 0xb, RZ ;  /* 0x0000000b02267824 */ /* 0x000fe200078e02ff */
[----:B------:R-:W-:Y:S01]  /*0a70*/  IADD3 R20, P5, PT, R24, R103, RZ ;  /* 0x0000006718147210 */ /* 0x000fe20007fbe0ff */
[----:B------:R-:W-:-:S02]  /*0a80*/  IMAD R8, R2, 0x11, RZ ;  /* 0x0000001102087824 */ /* 0x000fc400078e02ff */
        /* <DEDUP_REMOVED lines=26> */
[C---:B------:R-:W-:Y:S01]  /*0c30*/  IMAD R54, R2.reuse, 0x7, RZ ;  /* 0x0000000702367824 */ /* 0x040fe200078e02ff */
[C---:B------:R-:W-:Y:S01]  /*0c40*/  LEA.HI.X.SX32 R115, R2.reuse, R3, 0x1, P3 ;  /* 0x0000000302737211 */ /* 0x040fe200018f0eff */
[----:B------:R-:W-:Y:S01]  /*0c50*/  IMAD R150, R2, 0x68, RZ ;  /* 0x0000006802967824 */ /* 0x000fe200078e02ff */
[-C--:B------:R-:W-:Y:S01]  /*0c60*/  IADD3 RZ, P3, PT, R34, R103.reuse, RZ ;  /* 0x0000006722ff7210 */ /* 0x080fe20007f7e0ff */
        /* <DEDUP_REMOVED lines=12> */
[----:B------:R-:W0:Y:S01]  /*0d30*/  LDS R140, [UR8] ;  /* 0x00000008ff8c7984 */ /* 0x000e220008000800 */
[----:B------:R-:W-:Y:S01]  /*0d40*/  IADD3 R34, P4, PT, R56, R103, RZ ;  /* 0x0000006738227210 */ /* 0x000fe20007f9e0ff */
[----:B------:R-:W-:Y:S01]  /*0d50*/  IMAD R96, R2, 0x1e, RZ ;  /* 0x0000001e02607824 */ /* 0x000fe200078e02ff */
[----:B------:R-:W-:Y:S01]  /*0d60*/  LEA.HI.X.SX32 R33, R36, R3, 0x1, P5 ;  /* 0x0000000324217211 */ /* 0x000fe200028f0eff */
[----:B------:R-:W-:Y:S01]  /*0d70*/  BAR.SYNC.DEFER_BLOCKING 0x0 ;  /* 0x0000000000007b1d */ /* 0x000fe20000010000 */
[----:B------:R-:W-:-:S02]  /*0d80*/  IADD3 R36, P5, PT, R8, R103, RZ ;  /* 0x0000006708247210 */ /* 0x000fc40007fbe0ff */
[----:B------:R-:W-:Y:S02]  /*0d90*/  LEA.HI.X.SX32 R35, R38, R3, 0x1, P4 ;  /* 0x0000000326237211 */ /* 0x000fe400020f0eff */
        /* <DEDUP_REMOVED lines=27> */
[----:B------:R-:W1:Y:S01]  /*0f50*/  LDCU.64 UR4, c[0x0][0x3b0] ;  /* 0x00007600ff0477ac */ /* 0x000e620008000a00 */
[----:B------:R-:W-:-:S02]  /*0f60*/  IADD3 R52, P5, PT, R66, R103, RZ ;  /* 0x0000006742347210 */ /* 0x000fc40007fbe0ff */
[----:B------:R-:W-:Y:S02]  /*0f70*/  SHF.L.U32 R62, R2, 0x2, RZ ;  /* 0x00000002023e7819 */ /* 0x000fe400000006ff */
[-C--:B------:R-:W-:Y:S01]  /*0f80*/  LEA.HI.X.SX32 R59, R66, R3.reuse, 0x1, P1 ;  /* 0x00000003423b7211 */ /* 0x080fe200008f0eff */
[----:B------:R-:W-:Y:S01]  /*0f90*/  IMAD R10, R2, 0x3e, RZ ;  /* 0x0000003e020a7824 */ /* 0x000fe200078e02ff */
[-C--:B------:R-:W-:Y:S01]  /*0fa0*/  LEA.HI.X.SX32 R51, R54, R3.reuse, 0x1, P4 ;  /* 0x0000000336337211 */ /* 0x080fe200020f0eff */
[----:B------:R-:W-:Y:S01]  /*0fb0*/  IMAD R84, R2, 0x7a, RZ ;  /* 0x0000007a02547824 */ /* 0x000fe200078e02ff */
[----:B------:R-:W-:Y:S01]  /*0fc0*/  LEA.HI.X.SX32 R53, R56, R3, 0x1, P5 ;  /* 0x0000000338357211 */ /* 0x000fe200028f0eff */
[C---:B------:R-:W-:Y:S01]  /*0fd0*/  IMAD R14, R2.reuse, 0x1f, RZ ;  /* 0x0000001f020e7824 */ /* 0x040fe200078e02ff */
[CC--:B------:R-:W-:Y:S01]  /*0fe0*/  LEA R54, P4, R2.reuse, R103.reuse, 0x3 ;  /* 0x0000006702367211 */ /* 0x0c0fe200078818ff */
[----:B------:R-:W-:Y:S01]  /*0ff0*/  IMAD R28, R2, 0x35, RZ ;  /* 0x00000035021c7824 */ /* 0x000fe200078e02ff */
[----:B------:R-:W-:Y:S01]  /*1000*/  IADD3 R56, P5, PT, R146, R103, RZ ;  /* 0x0000006792387210 */ /* 0x000fe20007fbe0ff */
[----:B------:R-:W-:Y:S01]  /*1010*/  IMAD R16, R2, 0x3d, RZ ;  /* 0x0000003d02107824 */ /* 0x000fe200078e02ff */
[-C--:B------:R-:W-:Y:S01]  /*1020*/  LEA.HI.X.SX32 R55, R62, R3.reuse, 0x1, P4 ;  /* 0x000000033e377211 */ /* 0x080fe200020f0eff */
[----:B------:R-:W-:Y:S01]  /*1030*/  IMAD R88, R2, 0x4e, RZ ;  /* 0x0000004e02587824 */ /* 0x000fe200078e02ff */
[----:B------:R-:W-:Y:S01]  /*1040*/  LEA.HI.X.SX32 R57, R64, R3, 0x1, P5 ;  /* 0x0000000340397211 */ /* 0x000fe200028f0eff */
[----:B------:R-:W-:Y:S01]  /*1050*/  IMAD R12, R2, 0x27, RZ ;  /* 0x00000027020c7824 */ /* 0x000fe200078e02ff */
[-C--:B------:R-:W-:Y:S01]  /*1060*/  IADD3 R60, P1, PT, R150, R103.reuse, RZ ;  /* 0x00000067963c7210 */ /* 0x080fe20007f3e0ff */
[----:B------:R-:W5:Y:S01]  /*1070*/  LDG.E.U16 R104, desc[UR28][R104.64] ;  /* 0x0000001c68687981 */ /* 0x000f62000c1e1500 */
[----:B------:R-:W-:-:S02]  /*1080*/  IADD3 R62, P4, PT, R154, R103, RZ ;  /* 0x000000679a3e7210 */ /* 0x000fc40007f9e0ff */
[----:B------:R-:W-:Y:S01]  /*1090*/  IADD3 R64, P5, PT, R144, R103, RZ ;  /* 0x0000006790407210 */ /* 0x000fe20007fbe0ff */
[----:B------:R-:W5:Y:S01]  /*10a0*/  LDG.E.U16 R114, desc[UR28][R114.64] ;  /* 0x0000001c72727981 */ /* 0x000f62000c1e1500 */
[-C--:B------:R-:W-:Y:S02]  /*10b0*/  LEA.HI.X.SX32 R61, R142, R3.reuse, 0x1, P1 ;  /* 0x000000038e3d7211 */ /* 0x080fe400008f0eff */
[-C--:B------:R-:W-:Y:S01]  /*10c0*/  LEA.HI.X.SX32 R63, R144, R3.reuse, 0x1, P4 ;  /* 0x00000003903f7211 */ /* 0x080fe200020f0eff */
[----:B------:R-:W5:Y:S01]  /*10d0*/  LDG.E.U16 R112, desc[UR28][R112.64] ;  /* 0x0000001c70707981 */ /* 0x000f62000c1e1500 */
[C---:B------:R-:W-:Y:S02]  /*10e0*/  LEA.HI.X.SX32 R65, R96.reuse, R3, 0x1, P5 ;  /* 0x0000000360417211 */ /* 0x040fe400028f0eff */
[-C--:B------:R-:W-:Y:S01]  /*10f0*/  IADD3 R66, P1, PT, R96, R103.reuse, RZ ;  /* 0x0000006760427210 */ /* 0x080fe20007f3e0ff */
[----:B------:R-:W5:Y:S01]  /*1100*/  LDG.E.U16 R110, desc[UR28][R110.64] ;  /* 0x0000001c6e6e7981 */ /* 0x000f62000c1e1500 */
[----:B------:R-:W-:-:S02]  /*1110*/  IADD3 R70, P4, PT, R70, R103, RZ ;  /* 0x0000006746467210 */ /* 0x000fc40007f9e0ff */
[----:B------:R-:W-:Y:S01]  /*1120*/  IADD3 R72, P5, PT, R72, R103, RZ ;  /* 0x0000006748487210 */ /* 0x000fe20007fbe0ff */
[----:B------:R-:W5:Y:S01]  /*1130*/  LDG.E.U16 R108, desc[UR28][R108.64] ;  /* 0x0000001c6c6c7981 */ /* 0x000f62000c1e1500 */
[----:B------:R-:W-:Y:S02]  /*1140*/  LEA.HI.X.SX32 R95, R94, R3, 0x1, P2 ;  /* 0x000000035e5f7211 */ /* 0x000fe400010f0eff */
[----:B------:R-:W-:Y:S01]  /*1150*/  IADD3 R96, P2, PT, R10, R103, RZ ;  /* 0x000000670a607210 */ /* 0x000fe20007f5e0ff */
[----:B------:R-:W-:Y:S01]  /*1160*/  IMAD R92, R2, 0x6c, RZ ;  /* 0x0000006c025c7824 */ /* 0x000fe200078e02ff */
[-C--:B------:R-:W-:Y:S01]  /*1170*/  LEA.HI.X.SX32 R67, R74, R3.reuse, 0x1, P1 ;  /* 0x000000034a437211 */ /* 0x080fe200008f0eff */
[----:B------:R-:W-:Y:S01]  /*1180*/  IMAD R98, R2, 0x6e, RZ ;  /* 0x0000006e02627824 */ /* 0x000fe200078e02ff */
[-C--:B------:R-:W-:Y:S01]  /*1190*/  LEA.HI.X.SX32 R71, R78, R3.reuse, 0x1, P4 ;  /* 0x000000034e477211 */ /* 0x080fe200020f0eff */
[----:B------:R-:W5:Y:S01]  /*11a0*/  LDG.E.U16 R106, desc[UR28][R106.64] ;  /* 0x0000001c6a6a7981 */ /* 0x000f62000c1e1500 */
[----:B------:R-:W-:-:S02]  /*11b0*/  LEA.HI.X.SX32 R73, R80, R3, 0x1, P5 ;  /* 0x0000000350497211 */ /* 0x000fc400028f0eff */
[----:B------:R-:W-:Y:S01]  /*11c0*/  LEA.HI.X.SX32 R83, R82, R3, 0x1, P0 ;  /* 0x0000000352537211 */ /* 0x000fe200000f0eff */
[----:B------:R-:W5:Y:S01]  /*11d0*/  LDG.E.U16 R30, desc[UR28][R30.64] ;  /* 0x0000001c1e1e7981 */ /* 0x000f62000c1e1500 */
[-C--:B------:R-:W-:Y:S02]  /*11e0*/  IADD3 R74, P1, PT, R148, R103.reuse, RZ ;  /* 0x00000067944a7210 */ /* 0x080fe40007f3e0ff */
[-C--:B------:R-:W-:Y:S01]  /*11f0*/  IADD3 R78, P4, PT, R152, R103.reuse, RZ ;  /* 0x00000067984e7210 */ /* 0x080fe20007f9e0ff */
[----:B------:R-:W5:Y:S01]  /*1200*/  LDG.E.U16 R32, desc[UR28][R32.64] ;  /* 0x0000001c20207981 */ /* 0x000f62000c1e1500 */
[-C--:B------:R-:W-:Y:S02]  /*1210*/  IADD3 R80, P5, PT, R90, R103.reuse, RZ ;  /* 0x000000675a507210 */ /* 0x080fe40007fbe0ff */
[----:B------:R-:W-:Y:S01]  /*1220*/  IADD3 R84, P0, PT, R84, R103, RZ ;  /* 0x0000006754547210 */ /* 0x000fe20007f1e0ff */
[----:B------:R-:W5:Y:S01]  /*1230*/  LDG.E.U16 R34, desc[UR28][R34.64] ;  /* 0x0000001c22227981 */ /* 0x000f62000c1e1500 */
[-C--:B------:R-:W-:Y:S01]  /*1240*/  LEA.HI.X.SX32 R97, R14, R3.reuse, 0x1, P2 ;  /* 0x000000030e617211 */ /* 0x080fe200010f0eff */
[----:B------:R-:W-:Y:S01]  /*1250*/  IMAD R14, R2, 0x37, RZ ;  /* 0x00000037020e7824 */ /* 0x000fe200078e02ff */
[-C--:B------:R-:W-:Y:S01]  /*1260*/  LEA.HI.X.SX32 R75, R76, R3.reuse, 0x1, P1 ;  /* 0x000000034c4b7211 */ /* 0x080fe200008f0eff */
[----:B------:R-:W-:Y:S01]  /*1270*/  IMAD R2, R2, 0x3f, RZ ;  /* 0x0000003f02027824 */ /* 0x000fe200078e02ff */
[-C--:B------:R-:W-:Y:S01]  /*1280*/  LEA.HI.X.SX32 R81, R58, R3.reuse, 0x1, P5 ;  /* 0x000000033a517211 */ /* 0x080fe200028f0eff */
[----:B------:R-:W5:Y:S01]  /*1290*/  LDG.E.U16 R36, desc[UR28][R36.64] ;  /* 0x0000001c24247981 */ /* 0x000f62000c1e1500 */
[----:B------:R-:W-:-:S02]  /*12a0*/  LEA.HI.X.SX32 R91, R90, R3, 0x1, P3 ;  /* 0x000000035a5b7211 */ /* 0x000fc400018f0eff */
[-C--:B------:R-:W-:Y:S01]  /*12b0*/  LEA.HI.X.SX32 R79, R28, R3.reuse, 0x1, P4 ;  /* 0x000000031c4f7211 */ /* 0x080fe200020f0eff */
[----:B------:R-:W5:Y:S01]  /*12c0*/  LDG.E.U16 R38, desc[UR28][R38.64] ;  /* 0x0000001c26267981 */ /* 0x000f62000c1e1500 */
[----:B------:R-:W-:Y:S02]  /*12d0*/  LEA.HI.X.SX32 R85, R16, R3, 0x1, P0 ;  /* 0x0000000310557211 */ /* 0x000fe400000f0eff */
[-C--:B------:R-:W-:Y:S01]  /*12e0*/  IADD3 R86, P1, PT, R86, R103.reuse, RZ ;  /* 0x0000006756567210 */ /* 0x080fe20007f3e0ff */
[----:B------:R-:W5:Y:S01]  /*12f0*/  LDG.E.U16 R40, desc[UR28][R40.64] ;  /* 0x0000001c28287981 */ /* 0x000f62000c1e1500 */
[-C--:B------:R-:W-:Y:S02]  /*1300*/  IADD3 R88, P5, PT, R88, R103.reuse, RZ ;  /* 0x0000006758587210 */ /* 0x080fe40007fbe0ff */
[-C--:B------:R-:W-:Y:S01]  /*1310*/  IADD3 R92, P3, PT, R92, R103.reuse, RZ ;  /* 0x000000675c5c7210 */ /* 0x080fe20007f7e0ff */
[----:B------:R-:W5:Y:S01]  /*1320*/  LDG.E.U16 R42, desc[UR28][R42.64] ;  /* 0x0000001c2a2a7981 */ /* 0x000f62000c1e1500 */
[----:B------:R-:W-:-:S02]  /*1330*/  IADD3 R98, P4, PT, R98, R103, RZ ;  /* 0x0000006762627210 */ /* 0x000fc40007f9e0ff */
[-C--:B------:R-:W-:Y:S01]  /*1340*/  IADD3 R100, P0, PT, R100, R103.reuse, RZ ;  /* 0x0000006764647210 */ /* 0x080fe20007f1e0ff */
[----:B------:R-:W5:Y:S01]  /*1350*/  LDG.E.U16 R44, desc[UR28][R44.64] ;  /* 0x0000001c2c2c7981 */ /* 0x000f62000c1e1500 */
[----:B------:R-:W-:Y:S02]  /*1360*/  IADD3 R102, P2, PT, R102, R103, RZ ;  /* 0x0000006766667210 */ /* 0x000fe40007f5e0ff */
[-C--:B------:R-:W-:Y:S01]  /*1370*/  LEA.HI.X.SX32 R87, R8, R3.reuse, 0x1, P1 ;  /* 0x0000000308577211 */ /* 0x080fe200008f0eff */
[----:B------:R-:W5:Y:S01]  /*1380*/  LDG.E.U16 R46, desc[UR28][R46.64] ;  /* 0x0000001c2e2e7981 */ /* 0x000f62000c1e1500 */
[-C--:B------:R-:W-:Y:S02]  /*1390*/  LEA.HI.X.SX32 R89, R12, R3.reuse, 0x1, P5 ;  /* 0x000000030c597211 */ /* 0x080fe400028f0eff */
[-C--:B------:R-:W-:Y:S01]  /*13a0*/  LEA.HI.X.SX32 R93, R6, R3.reuse, 0x1, P3 ;  /* 0x00000003065d7211 */ /* 0x080fe200018f0eff */
[----:B------:R-:W5:Y:S01]  /*13b0*/  LDG.E.U16 R50, desc[UR28][R50.64] ;  /* 0x0000001c32327981 */ /* 0x000f62000c1e1500 */
[----:B------:R-:W-:-:S02]  /*13c0*/  LEA.HI.X.SX32 R99, R14, R3, 0x1, P4 ;  /* 0x000000030e637211 */ /* 0x000fc400020f0eff */
[-C--:B------:R-:W-:Y:S01]  /*13d0*/  LEA.HI.X.SX32 R101, R10, R3.reuse, 0x1, P0 ;  /* 0x000000030a657211 */ /* 0x080fe200000f0eff */
[----:B------:R-:W5:Y:S01]  /*13e0*/  LDG.E.U16 R48, desc[UR28][R48.64] ;  /* 0x0000001c30307981 */ /* 0x000f62000c1e1500 */
[----:B------:R-:W-:Y:S01]  /*13f0*/  LEA.HI.X.SX32 R103, R2, R3, 0x1, P2 ;  /* 0x0000000302677211 */ /* 0x000fe200010f0eff */
[----:B------:R-:W2:Y:S02]  /*1400*/  LDC R14, c[0x0][0x3b8] ;  /* 0x0000ee00ff0e7b82 */ /* 0x000ea40000000800 */
[----:B------:R-:W5:Y:S04]  /*1410*/  LDG.E.U16 R52, desc[UR28][R52.64] ;  /* 0x0000001c34347981 */ /* 0x000f68000c1e1500 */
        /* <DEDUP_REMOVED lines=17> */
[----:B------:R3:W5:Y:S01]  /*1530*/  LDG.E.U16 R20, desc[UR28][R20.64] ;  /* 0x0000001c14147981 */ /* 0x000762000c1e1500 */
[----:B-1----:R-:W-:Y:S01]  /*1540*/  UIMAD UR4, UR9, UR4, URZ ;  /* 0x00000004090472a4 */ /* 0x002fe2000f8e02ff */
[----:B------:R-:W-:Y:S01]  /*1550*/  IMAD R10, R68, UR5, RZ ;  /* 0x00000005440a7c24 */ /* 0x000fe2000f8e02ff */
[----:B------:R-:W1:Y:S01]  /*1560*/  LDCU UR5, c[0x0][0x3c8] ;  /* 0x00007900ff0577ac */ /* 0x000e620008000800 */
[----:B------:R-:W5:Y:S04]  /*1570*/  LDG.E.U16 R18, desc[UR28][R18.64] ;  /* 0x0000001c12127981 */ /* 0x000f68000c1e1500 */
[----:B------:R-:W5:Y:S01]  /*1580*/  LDG.E.U16 R26, desc[UR28][R26.64] ;  /* 0x0000001c1a1a7981 */ /* 0x000f62000c1e1500 */
[----:B---3--:R-:W3:Y:S01]  /*1590*/  LDC R21, c[0x0][0x380] ;  /* 0x0000e000ff157b82 */ /* 0x008ee20000000800 */
[----:B------:R-:W-:-:S02]  /*15a0*/  USHF.L.U32 UR4, UR4, 0x1, URZ ;  /* 0x0000000104047899 */ /* 0x000fc400080006ff */
[----:B------:R-:W5:Y:S04]  /*15b0*/  LDG.E.U16 R148, desc[UR28][R116.64] ;  /* 0x0000001c74947981 */ /* 0x000f68000c1e1500 */
[----:B------:R4:W5:Y:S01]  /*15c0*/  LDG.E.U16 R19, desc[UR28][R62.64] ;  /* 0x0000001c3e137981 */ /* 0x000962000c1e1500 */
[----:B------:R-:W-:-:S03]  /*15d0*/  IMAD.SHL.U32 R10, R10, 0x2, RZ ;  /* 0x000000020a0a7824 */ /* 0x000fc600078e00ff */
[----:B------:R-:W5:Y:S04]  /*15e0*/  LDG.E.U16 R147, desc[UR28][R118.64] ;  /* 0x0000001c76937981 */ /* 0x000f68000c1e1500 */
[----:B------:R-:W5:Y:S01]  /*15f0*/  LDG.E.U16 R22, desc[UR28][R22.64] ;  /* 0x0000001c16167981 */ /* 0x000f62000c1e1500 */
[----:B----4-:R-:W4:Y:S01]  /*1600*/  LDC.64 R62, c[0x0][0x3c0] ;  /* 0x0000f000ff3e7b82 */ /* 0x010f220000000a00 */
[----:B------:R-:W-:Y:S02]  /*1610*/  SHF.R.U32.HI R27, RZ, 0x6, R0 ;  /* 0x00000006ff1b7819 */ /* 0x000fe40000011600 */
[----:B------:R-:W5:Y:S04]  /*1620*/  LDG.E.U16 R146, desc[UR28][R120.64] ;  /* 0x0000001c78927981 */ /* 0x000f68000c1e1500 */
[----:B------:R-:W5:Y:S01]  /*1630*/  LDG.E.U16 R24, desc[UR28][R24.64] ;  /* 0x0000001c18187981 */ /* 0x000f62000c1e1500 */
[----:B---3--:R-:W-:-:S03]  /*1640*/  IADD3 R21, PT, PT, R10, UR4, R21 ;  /* 0x000000040a157c10 */ /* 0x008fc6000fffe015 */
[----:B------:R-:W5:Y:S02]  /*1650*/  LDG.E.U16 R76, desc[UR28][R122.64] ;  /* 0x0000001c7a4c7981 */ /* 0x000f64000c1e1500 */
[--C-:B--2---:R-:W-:Y:S01]  /*1660*/  IMAD R10, R14, 0x50, R21.reuse ;  /* 0x000000500e0a7824 */ /* 0x104fe200078e0215 */
[----:B0-----:R-:W-:Y:S01]  /*1670*/  R2UR UR10, R140 ;  /* 0x000000008c0a72ca */ /* 0x001fe200000e0000 */
[C-C-:B------:R-:W-:Y:S01]  /*1680*/  IMAD R12, R14.reuse, 0x52, R21.reuse ;  /* 0x000000520e0c7824 */ /* 0x140fe200078e0215 */
[----:B------:R-:W5:Y:S01]  /*1690*/  LDG.E.U16 R4, desc[UR28][R4.64] ;  /* 0x0000001c04047981 */ /* 0x000f62000c1e1500 */
[C-C-:B------:R-:W-:Y:S02]  /*16a0*/  IMAD R16, R14.reuse, 0x54, R21.reuse ;  /* 0x000000540e107824 */ /* 0x140fe400078e0215 */
[C-C-:B------:R-:W-:Y:S01]  /*16b0*/  IMAD R28, R14.reuse, 0x56, R21.reuse ;  /* 0x000000560e1c7824 */ /* 0x140fe200078e0215 */
[----:B------:R-:W5:Y:S01]  /*16c0*/  LDG.E.U16 R23, desc[UR28][R12.64] ;  /* 0x0000001c0c177981 */ /* 0x000f62000c1e1500 */
[----:B------:R-:W-:-:S02]  /*16d0*/  IMAD R58, R14, 0x58, R21 ;  /* 0x000000580e3a7824 */ /* 0x000fc400078e0215 */
[C-C-:B------:R-:W-:Y:S01]  /*16e0*/  IMAD R82, R14.reuse, 0x5a, R21.reuse ;  /* 0x0000005a0e527824 */ /* 0x140fe200078e0215 */
[----:B------:R-:W5:Y:S01]  /*16f0*/  LDG.E.U16 R17, desc[UR28][R16.64] ;  /* 0x0000001c10117981 */ /* 0x000f62000c1e1500 */
[C-C-:B------:R-:W-:Y:S02]  /*1700*/  IMAD R90, R14.reuse, 0x5c, R21.reuse ;  /* 0x0000005c0e5a7824 */ /* 0x140fe400078e0215 */
[C-C-:B------:R-:W-:Y:S01]  /*1710*/  IMAD R94, R14.reuse, 0x5e, R21.reuse ;  /* 0x0000005e0e5e7824 */ /* 0x140fe200078e0215 */
[----:B------:R-:W5:Y:S01]  /*1720*/  LDG.E.U16 R29, desc[UR28][R28.64] ;  /* 0x0000001c1c1d7981 */ /* 0x000f62000c1e1500 */
[----:B------:R-:W-:-:S03]  /*1730*/  IMAD R14, R14, 0x60, R21 ;  /* 0x000000600e0e7824 */ /* 0x000fc600078e0215 */
[----:B------:R0:W5:Y:S04]  /*1740*/  LDG.E.U16 R21, desc[UR28][R10.64] ;  /* 0x0000001c0a157981 */ /* 0x000168000c1e1500 */
[----:B------:R2:W5:Y:S04]  /*1750*/  LDG.E.U16 R59, desc[UR28][R58.64] ;  /* 0x0000001c3a3b7981 */ /* 0x000568000c1e1500 */
[----:B------:R3:W5:Y:S01]  /*1760*/  LDG.E.U16 R83, desc[UR28][R82.64] ;  /* 0x0000001c52537981 */ /* 0x000762000c1e1500 */
[----:B0-----:R-:W-:-:S03]  /*1770*/  SGXT.U32 R10, R27, 0x1 ;  /* 0x000000011b0a781a */ /* 0x001fc60000000000 */
[----:B------:R0:W5:Y:S02]  /*1780*/  LDG.E.U16 R91, desc[UR28][R90.64] ;  /* 0x0000001c5a5b7981 */ /* 0x000164000c1e1500 */
[----:B----4-:R-:W-:Y:S02]  /*1790*/  IMAD R10, R10, R63, RZ ;  /* 0x0000003f0a0a7224 */ /* 0x010fe400078e02ff */
[----:B------:R4:W5:Y:S03]  /*17a0*/  LDG.E.U16 R95, desc[UR28][R94.64] ;  /* 0x0000001c5e5f7981 */ /* 0x000966000c1e1500 */
[C---:B------:R-:W-:Y:S01]  /*17b0*/  LEA R116, R63.reuse, R10, 0x1 ;  /* 0x0000000a3f747211 */ /* 0x040fe200078e08ff */
[----:B------:R1:W5:Y:S01]  /*17c0*/  LDG.E.U16 R25, desc[UR28][R14.64] ;  /* 0x0000001c0e197981 */ /* 0x000362000c1e1500 */
[----:B------:R-:W1:Y:S03]  /*17d0*/  LDC.64 R10, c[0x0][0x388] ;  /* 0x0000e200ff0a7b82 */ /* 0x000e660000000a00 */
[C---:B------:R-:W-:Y:S01]  /*17e0*/  IMAD R16, R63.reuse, 0x2, R116 ;  /* 0x000000023f107824 */ /* 0x040fe200078e0274 */
[----:B------:R0:W5:Y:S04]  /*17f0*/  LDG.E.U16 R3, desc[UR28][R138.64] ;  /* 0x0000001c8a037981 */ /* 0x000168000c1e1500 */
[C---:B------:R-:W-:Y:S01]  /*1800*/  LEA R28, R63.reuse, R16, 0x1 ;  /* 0x000000103f1c7211 */ /* 0x040fe200078e08ff */
[----:B------:R-:W-:Y:S01]  /*1810*/  IMAD R62, R62, UR9, RZ ;  /* 0x000000093e3e7c24 */ /* 0x000fe2000f8e02ff */
[----:B------:R0:W5:Y:S03]  /*1820*/  LDG.E.U16 R5, desc[UR28][R134.64] ;  /* 0x0000001c86057981 */ /* 0x000166000c1e1500 */
[C---:B--2---:R-:W-:Y:S01]  /*1830*/  IMAD R58, R63.reuse, 0x2, R28 ;  /* 0x000000023f3a7824 */ /* 0x044fe200078e021c */
[----:B------:R2:W5:Y:S04]  /*1840*/  LDG.E.U16 R2, desc[UR28][R136.64] ;  /* 0x0000001c88027981 */ /* 0x000568000c1e1500 */
[C---:B---3--:R-:W-:Y:S01]  /*1850*/  LEA R82, R63.reuse, R58, 0x1 ;  /* 0x0000003a3f527211 */ /* 0x048fe200078e08ff */
[----:B------:R3:W5:Y:S04]  /*1860*/  LDG.E.U16 R6, desc[UR28][R132.64] ;  /* 0x0000001c84067981 */ /* 0x000768000c1e1500 */
[C---:B0-----:R-:W-:Y:S01]  /*1870*/  IMAD R90, R63.reuse, 0x2, R82 ;  /* 0x000000023f5a7824 */ /* 0x041fe200078e0252 */
[C---:B------:R-:W-:Y:S01]  /*1880*/  ISETP.GE.U32.AND P6, PT, R0.reuse, 0x20, PT ;  /* 0x000000200000780c */ /* 0x040fe20003fc6070 */
[----:B------:R-:W5:Y:S03]  /*1890*/  LDG.E.U16 R8, desc[UR28][R130.64] ;  /* 0x0000001c82087981 */ /* 0x000f66000c1e1500 */
[C---:B----4-:R-:W-:Y:S01]  /*18a0*/  LEA R94, R63.reuse, R90, 0x1 ;  /* 0x0000005a3f5e7211 */ /* 0x050fe200078e08ff */
[----:B------:R-:W5:Y:S04]  /*18b0*/  LDG.E.U16 R9, desc[UR28][R126.64] ;  /* 0x0000001c7e097981 */ /* 0x000f68000c1e1500 */
[C---:B------:R-:W-:Y:S01]  /*18c0*/  IMAD R118, R63.reuse, 0x2, R94 ;  /* 0x000000023f767824 */ /* 0x040fe200078e025e */
[----:B------:R-:W-:Y:S01]  /*18d0*/  LOP3.LUT R12, R0, 0x3f, RZ, 0xc0, !PT ;  /* 0x0000003f000c7812 */ /* 0x000fe200078ec0ff */
[----:B------:R0:W5:Y:S03]  /*18e0*/  LDG.E.U16 R70, desc[UR28][R70.64] ;  /* 0x0000001c46467981 */ /* 0x000166000c1e1500 */
[C---:B------:R-:W-:Y:S01]  /*18f0*/  LEA R120, R63.reuse, R118, 0x1 ;  /* 0x000000763f787211 */ /* 0x040fe200078e08ff */
[----:B-1----:R-:W-:Y:S01]  /*1900*/  IMAD R14, R12, UR5, RZ ;  /* 0x000000050c0e7c24 */ /* 0x002fe2000f8e02ff */
[----:B------:R1:W5:Y:S03]  /*1910*/  LDG.E.U16 R7, desc[UR28][R128.64] ;  /* 0x0000001c80077981 */ /* 0x000366000c1e1500 */
[C---:B------:R-:W-:Y:S01]  /*1920*/  IMAD R122, R63.reuse, 0x2, R120 ;  /* 0x000000023f7a7824 */ /* 0x040fe200078e0278 */
[----:B------:R-:W-:Y:S01]  /*1930*/  SHF.L.U32 R15, R14, 0x1, RZ ;  /* 0x000000010e0f7819 */ /* 0x000fe200000006ff */
[----:B------:R-:W-:Y:S01]  /*1940*/  IMAD.SHL.U32 R13, R62, 0x2, RZ ;  /* 0x000000023e0d7824 */ /* 0x000fe200078e00ff */
[----:B------:R4:W5:Y:S02]  /*1950*/  LDG.E.U16 R69, desc[UR28][R124.64] ;  /* 0x0000001c7c457981 */ /* 0x000964000c1e1500 */
[----:B------:R-:W-:Y:S01]  /*1960*/  LEA R150, R63, R122, 0x1 ;  /* 0x0000007a3f967211 */ /* 0x000fe200078e08ff */
[----:B------:R-:W-:Y:S01]  /*1970*/  IMAD.HI R14, R14, 0x2, RZ ;  /* 0x000000020e0e7827 */ /* 0x000fe200078e02ff */
[----:B------:R-:W-:-:S03]  /*1980*/  IADD3 R13, P0, P1, R15, R10, R13 ;  /* 0x0000000a0f0d7210 */ /* 0x000fc6000791e00d */
[----:B------:R-:W-:Y:S01]  /*1990*/  IMAD.HI R62, R62, 0x2, RZ ;  /* 0x000000023e3e7827 */ /* 0x000fe200078e02ff */
[----:B------:R-:W-:-:S03]  /*19a0*/  LEA R140, P2, R28, R13, 0x1 ;  /* 0x0000000d1c8c7211 */ /* 0x000fc600078408ff */
[C---:B------:R-:W-:Y:S01]  /*19b0*/  IMAD R152, R63.reuse, 0x2, R150 ;  /* 0x000000023f987824 */ /* 0x040fe200078e0296 */
[----:B------:R-:W-:Y:S02]  /*19c0*/  IADD3.X R11, PT, PT, R14, R11, R62, P0, P1 ;  /* 0x0000000b0e0b7210 */ /* 0x000fe400007e243e */
[-C--:B------:R-:W-:Y:S02]  /*19d0*/  LEA R144, P0, R116, R13.reuse, 0x1 ;  /* 0x0000000d74907211 */ /* 0x080fe400078008ff */
[----:B------:R-:W-:Y:S02]  /*19e0*/  LEA R142, P1, R16, R13, 0x1 ;  /* 0x0000000d108e7211 */ /* 0x000fe400078208ff */
[----:B------:R-:W-:Y:S02]  /*19f0*/  LEA R154, R63, R152, 0x1 ;  /* 0x000000983f9a7211 */ /* 0x000fe400078e08ff */
[-C--:B------:R-:W-:Y:S02]  /*1a00*/  LEA.HI.X.SX32 R145, R116, R11.reuse, 0x1, P0 ;  /* 0x0000000b74917211 */ /* 0x080fe400000f0eff */
[----:B------:R-:W-:-:S02]  /*1a10*/  LEA.HI.X.SX32 R141, R28, R11, 0x1, P2 ;  /* 0x0000000b1c8d7211 */ /* 0x000fc400010f0eff */
[----:B------:R-:W-:Y:S02]  /*1a20*/  LEA.HI.X.SX32 R143, R16, R11, 0x1, P1 ;  /* 0x0000000b108f7211 */ /* 0x000fe400008f0eff */
[-C--:B------:R-:W-:Y:S02]  /*1a30*/  LEA R138, P0, R58, R13.reuse, 0x1 ;  /* 0x0000000d3a8a7211 */ /* 0x080fe400078008ff */
[-C--:B------:R-:W-:Y:S01]  /*1a40*/  LEA R134, P2, R90, R13.reuse, 0x1 ;  /* 0x0000000d5a867211 */ /* 0x080fe200078408ff */
[----:B------:R-:W-:Y:S01]  /*1a50*/  IMAD R10, R63, 0x2, R154 ;  /* 0x000000023f0a7824 */ /* 0x000fe200078e029a */
[-C--:B--2---:R-:W-:Y:S02]  /*1a60*/  LEA R136, P1, R82, R13.reuse, 0x1 ;  /* 0x0000000d52887211 */ /* 0x084fe400078208ff */
[----:B---3--:R-:W-:Y:S02]  /*1a70*/  LEA R132, P3, R94, R13, 0x1 ;  /* 0x0000000d5e847211 */ /* 0x008fe400078608ff */
[----:B------:R-:W-:-:S02]  /*1a80*/  LEA.HI.X.SX32 R139, R58, R11, 0x1, P0 ;  /* 0x0000000b3a8b7211 */ /* 0x000fc400000f0eff */
[-C--:B------:R-:W-:Y:S02]  /*1a90*/  LEA.HI.X.SX32 R135, R90, R11.reuse, 0x1, P2 ;  /* 0x0000000b5a877211 */ /* 0x080fe400010f0eff */
[----:B0-----:R-:W-:Y:S02]  /*1aa0*/  LOP3.LUT R71, R0, 0x3f, RZ, 0xc0, !PT ;  /* 0x0000003f00477812 */ /* 0x001fe400078ec0ff */
[-C--:B------:R-:W-:Y:S02]  /*1ab0*/  LEA.HI.X.SX32 R137, R82, R11.reuse, 0x1, P1 ;  /* 0x0000000b52897211 */ /* 0x080fe400008f0eff */
[----:B------:R-:W-:Y:S02]  /*1ac0*/  LEA.HI.X.SX32 R133, R94, R11, 0x1, P3 ;  /* 0x0000000b5e857211 */ /* 0x000fe400018f0eff */
[-C--:B------:R-:W-:Y:S02]  /*1ad0*/  LEA R130, P0, R118, R13.reuse, 0x1 ;  /* 0x0000000d76827211 */ /* 0x080fe400078008ff */
[----:B------:R-:W-:-:S02]  /*1ae0*/  LEA R126, P2, R122, R13, 0x1 ;  /* 0x0000000d7a7e7211 */ /* 0x000fc400078408ff */
[-C--:B-1----:R-:W-:Y:S02]  /*1af0*/  LEA R128, P1, R120, R13.reuse, 0x1 ;  /* 0x0000000d78807211 */ /* 0x082fe400078208ff */
[----:B----4-:R-:W-:Y:S02]  /*1b00*/  LEA R124, P3, R150, R13, 0x1 ;  /* 0x0000000d967c7211 */ /* 0x010fe400078608ff */
[----:B------:R-:W-:Y:S02]  /*1b10*/  LEA R63, R63, R10, 0x1 ;  /* 0x0000000a3f3f7211 */ /* 0x000fe400078e08ff */
[----:B------:R-:W-:Y:S01]  /*1b20*/  SHF.R.U32.HI R27, RZ, 0x5, R0 ;  /* 0x00000005ff1b7819 */ /* 0x000fe20000011600 */
[----:B------:R-:W-:Y:S01]  /*1b30*/  IMAD.SHL.U32 R71, R71, 0x2, RZ ;  /* 0x0000000247477824 */ /* 0x000fe200078e00ff */
[-C--:B------:R-:W-:Y:S02]  /*1b40*/  LEA.HI.X.SX32 R131, R118, R11.reuse, 0x1, P0 ;  /* 0x0000000b76837211 */ /* 0x080fe400000f0eff */
[----:B------:R-:W-:-:S02]  /*1b50*/  LEA.HI.X.SX32 R127, R122, R11, 0x1, P2 ;  /* 0x0000000b7a7f7211 */ /* 0x000fc400010f0eff */
[-C--:B------:R-:W-:Y:S02]  /*1b60*/  LEA.HI.X.SX32 R129, R120, R11.reuse, 0x1, P1 ;  /* 0x0000000b78817211 */ /* 0x080fe400008f0eff */
[----:B------:R-:W-:Y:S02]  /*1b70*/  LEA.HI.X.SX32 R125, R150, R11, 0x1, P3 ;  /* 0x0000000b967d7211 */ /* 0x000fe400018f0eff */
[-C--:B------:R-:W-:Y:S02]  /*1b80*/  LEA R118, P2, R10, R13.reuse, 0x1 ;  /* 0x0000000d0a767211 */ /* 0x080fe400078408ff */
[----:B------:R-:W-:Y:S02]  /*1b90*/  LOP3.LUT R14, R0, 0x40, RZ, 0xc0, !PT ;  /* 0x00000040000e7812 */ /* 0x000fe400078ec0ff */
[-C--:B------:R-:W-:Y:S02]  /*1ba0*/  LEA R122, P0, R152, R13.reuse, 0x1 ;  /* 0x0000000d987a7211 */ /* 0x080fe400078008ff */
[----:B------:R-:W-:-:S02]  /*1bb0*/  LEA R120, P1, R154, R13, 0x1 ;  /* 0x0000000d9a787211 */ /* 0x000fc400078208ff */
[----:B------:R-:W-:Y:S02]  /*1bc0*/  LEA R116, P3, R63, R13, 0x1 ;  /* 0x0000000d3f747211 */ /* 0x000fe400078608ff */
[----:B------:R-:W-:Y:S02]  /*1bd0*/  R2UR UR17, R27 ;  /* 0x000000001b1172ca */ /* 0x000fe400000e0000 */
[-C--:B------:R-:W-:Y:S02]  /*1be0*/  LEA.HI.X.SX32 R119, R10, R11.reuse, 0x1, P2 ;  /* 0x0000000b0a777211 */ /* 0x080fe400010f0eff */
[-C--:B------:R-:W-:Y:S02]  /*1bf0*/  LEA.HI.X.SX32 R123, R152, R11.reuse, 0x1, P0 ;  /* 0x0000000b987b7211 */ /* 0x080fe400000f0eff */
[-C--:B------:R-:W-:Y:S02]  /*1c00*/  LEA.HI.X.SX32 R121, R154, R11.reuse, 0x1, P1 ;  /* 0x0000000b9a797211 */ /* 0x080fe400008f0eff */
[----:B------:R-:W-:-:S02]  /*1c10*/  LEA.HI.X.SX32 R117, R63, R11, 0x1, P3 ;  /* 0x0000000b3f757211 */ /* 0x000fc400018f0eff */
[----:B------:R-:W-:Y:S01]  /*1c20*/  LEA R10, R14, R71, 0x7 ;  /* 0x000000470e0a7211 */ /* 0x000fe200078e38ff */
[----:B------:R-:W-:Y:S06]  /*1c30*/  @P6 BRA `(.L_x_5) ;  /* 0x0000000000186947 */ /* 0x000fec0003800000 */
[----:B------:R-:W-:Y:S01]  /*1c40*/  ELECT P0, URZ, PT ;  /* 0x0000000000ff782f */ /* 0x000fe20003800000 */
[----:B------:R-:W-:Y:S01]  /*1c50*/  IMAD.MOV.U32 R11, RZ, RZ, 0x1 ;  /* 0x00000001ff0b7424 */ /* 0x000fe200078e00ff */
[----:B------:R-:W-:Y:S01]  /*1c60*/  UMOV UR4, 0x40 ;  /* 0x0000004000047882 */ /* 0x000fe20000000000 */
[----:B------:R-:W-:Y:S01]  /*1c70*/  UVIRTCOUNT.DEALLOC.SMPOOL 0x80 ;  /* 0x000000800000784c */ /* 0x000fe20000000000 */
[----:B------:R-:W-:-:S09]  /*1c80*/  ULEA UR4, UR11, UR4, 0x18 ;  /* 0x000000040b047291 */ /* 0x000fd2000f8ec0ff */
[----:B------:R0:W-:Y:S03]  /*1c90*/  @P0 STS.U8 [UR4], R11 ;  /* 0x0000000bff000988 */ /* 0x0001e60008000004 */
.L_x_5:
[----:B-----5:R1:W-:Y:S01]  /*1ca0*/  STS.U16 [R10+UR8+0x400], R3 ;  /* 0x000400030a007988 */ /* 0x0203e20008000408 */
[----:B0-----:R-:W-:Y:S01]  /*1cb0*/  LOP3.LUT R11, R10, 0x10, RZ, 0x3c, !PT ;  /* 0x000000100a0b7812 */ /* 0x001fe200078e3cff */
[----:B------:R-:W0:Y:S01]  /*1cc0*/  LDCU.64 UR6, c[0x0][0x388] ;  /* 0x00007100ff0677ac */ /* 0x000e220008000a00 */
[----:B------:R-:W-:Y:S01]  /*1cd0*/  IMAD R12, R12, UR5, RZ ;  /* 0x000000050c0c7c24 */ /* 0x000fe2000f8e02ff */
[----:B------:R-:W-:Y:S01]  /*1ce0*/  STS.U16 [R10+UR8], R4 ;  /* 0x000000040a007988 */ /* 0x000fe20008000408 */
[----:B------:R-:W-:Y:S01]  /*1cf0*/  PRMT R16, RZ, 0x7610, R16 ;  /* 0x00007610ff107816 */ /* 0x000fe20000000010 */
[----:B------:R-:W-:Y:S01]  /*1d00*/  USHF.L.U32 UR4, UR17, 0x15, URZ ;  /* 0x0000001511047899 */ /* 0x000fe200080006ff */
[----:B------:R-:W-:Y:S01]  /*1d10*/  PRMT R15, RZ, 0x7610, R15 ;  /* 0x00007610ff0f7816 */ /* 0x000fe2000000000f */
[----:B------:R-:W-:Y:S01]  /*1d20*/  STS.U16 [R10+UR8+0x800], R2 ;  /* 0x000800020a007988 */ /* 0x000fe20008000408 */
[----:B------:R-:W-:Y:S01]  /*1d30*/  PRMT R14, RZ, 0x7610, R14 ;  /* 0x00007610ff0e7816 */ /* 0x000fe2000000000e */
[----:B------:R-:W-:Y:S01]  /*1d40*/  ULOP3.LUT UR4, UR4, 0x600000, URZ, 0xc0, !UPT ;  /* 0x0060000004047892 */ /* 0x000fe2000f8ec0ff */
[C---:B-1----:R-:W-:Y:S01]  /*1d50*/  LOP3.LUT R3, R10.reuse, 0x20, RZ, 0x3c, !PT ;  /* 0x000000200a037812 */ /* 0x042fe200078e3cff */
[----:B------:R1:W-:Y:S01]  /*1d60*/  STS.U16 [R10+UR8+0x1000], R5 ;  /* 0x001000050a007988 */ /* 0x0003e20008000408 */
[----:B------:R-:W-:Y:S01]  /*1d70*/  PRMT R13, RZ, 0x7610, R13 ;  /* 0x00007610ff0d7816 */ /* 0x000fe2000000000d */
[----:B------:R-:W-:Y:S01]  /*1d80*/  UIADD3 UR11, UPT, UPT, UR10, UR4, URZ ;  /* 0x000000040a0b7290 */ /* 0x000fe2000fffe0ff */
[----:B------:R-:W2:Y:S01]  /*1d90*/  LDC R45, c[0x0][0x3d8] ;  /* 0x0000f600ff2d7b82 */ /* 0x000ea20000000800 */
[----:B------:R3:W-:Y:S04]  /*1da0*/  STS.U16 [R10+UR8+0x1c00], R6 ;  /* 0x001c00060a007988 */ /* 0x0007e80008000408 */
[----:B------:R4:W-:Y:S01]  /*1db0*/  STS.U16 [R10+UR8+0xc00], R8 ;  /* 0x000c00080a007988 */ /* 0x0009e20008000408 */
[----:B-1----:R-:W-:-:S03]  /*1dc0*/  LOP3.LUT R5, R10, 0x30, RZ, 0x3c, !PT ;  /* 0x000000300a057812 */ /* 0x002fc600078e3cff */
[----:B------:R1:W-:Y:S01]  /*1dd0*/  STS.U16 [R10+UR8+0x1400], R21 ;  /* 0x001400150a007988 */ /* 0x0003e20008000408 */
[----:B---3--:R-:W-:-:S03]  /*1de0*/  SHF.R.U32.HI R6, RZ, 0x6, R0 ;  /* 0x00000006ff067819 */ /* 0x008fc60000011600 */
[----:B------:R-:W-:Y:S01]  /*1df0*/  STS.U16 [R10+UR8+0x1800], R25 ;  /* 0x001800190a007988 */ /* 0x000fe20008000408 */
[----:B------:R-:W-:-:S03]  /*1e00*/  SGXT.U32 R6, R6, 0x1 ;  /* 0x000000010606781a */ /* 0x000fc60000000000 */
[----:B------:R-:W-:Y:S01]  /*1e10*/  STS.U16 [R11+UR8+0x1480], R23 ;  /* 0x001480170b007988 */ /* 0x000fe20008000408 */
[----:B----4-:R-:W-:Y:S02]  /*1e20*/  PRMT R8, RZ, 0x7610, R8 ;  /* 0x00007610ff087816 */ /* 0x010fe40000000008 */
[----:B-1----:R-:W-:Y:S01]  /*1e30*/  PRMT R21, RZ, 0x7610, R21 ;  /* 0x00007610ff157816 */ /* 0x002fe20000000015 */
[----:B------:R-:W-:Y:S04]  /*1e40*/  STS.U16 [R11+UR8+0x1080], R76 ;  /* 0x0010804c0b007988 */ /* 0x000fe80008000408 */
[----:B------:R-:W-:Y:S04]  /*1e50*/  STS.U16 [R11+UR8+0x1880], R104 ;  /* 0x001880680b007988 */ /* 0x000fe80008000408 */
[----:B------:R-:W-:Y:S04]  /*1e60*/  STS.U16 [R11+UR8+0x480], R146 ;  /* 0x000480920b007988 */ /* 0x000fe80008000408 */
[----:B------:R-:W-:Y:S04]  /*1e70*/  STS.U16 [R11+UR8+0x880], R147 ;  /* 0x000880930b007988 */ /* 0x000fe80008000408 */
[----:B------:R-:W-:Y:S04]  /*1e80*/  STS.U16 [R11+UR8+0xc80], R148 ;  /* 0x000c80940b007988 */ /* 0x000fe80008000408 */
[----:B------:R-:W-:Y:S04]  /*1e90*/  STS.U16 [R11+UR8+0x80], R114 ;  /* 0x000080720b007988 */ /* 0x000fe80008000408 */
[----:B------:R1:W-:Y:S04]  /*1ea0*/  STS.U16 [R11+UR8+0x1c80], R112 ;  /* 0x001c80700b007988 */ /* 0x0003e80008000408 */
[----:B------:R3:W-:Y:S04]  /*1eb0*/  STS.U16 [R3+UR8+0x500], R9 ;  /* 0x0005000903007988 */ /* 0x0007e80008000408 */
[----:B------:R4:W-:Y:S01]  /*1ec0*/  STS.U16 [R3+UR8+0x1500], R17 ;  /* 0x0015001103007988 */ /* 0x0009e20008000408 */
[----:B-1----:R-:W-:-:S03]  /*1ed0*/  LOP3.LUT R11, R10, 0x50, RZ, 0x3c, !PT ;  /* 0x000000500a0b7812 */ /* 0x002fc600078e3cff */
[----:B------:R-:W-:Y:S01]  /*1ee0*/  STS.U16 [R3+UR8+0x100], R110 ;  /* 0x0001006e03007988 */ /* 0x000fe20008000408 */
[----:B---3--:R-:W-:-:S03]  /*1ef0*/  LOP3.LUT R9, R10, 0x40, RZ, 0x3c, !PT ;  /* 0x000000400a097812 */ /* 0x008fc600078e3cff */
[----:B------:R-:W-:Y:S01]  /*1f00*/  STS.U16 [R3+UR8+0x1100], R108 ;  /* 0x0011006c03007988 */ /* 0x000fe20008000408 */
[----:B----4-:R-:W-:-:S03]  /*1f10*/  PRMT R17, RZ, 0x7610, R17 ;  /* 0x00007610ff117816 */ /* 0x010fc60000000011 */
[----:B------:R-:W-:Y:S04]  /*1f20*/  STS.U16 [R3+UR8+0x1900], R106 ;  /* 0x0019006a03007988 */ /* 0x000fe80008000408 */
[----:B------:R1:W-:Y:S04]  /*1f30*/  STS.U16 [R3+UR8+0x900], R18 ;  /* 0x0009001203007988 */ /* 0x0003e80008000408 */
[----:B------:R-:W-:Y:S04]  /*1f40*/  STS.U16 [R3+UR8+0xd00], R22 ;  /* 0x000d001603007988 */ /* 0x000fe80008000408 */
[----:B------:R3:W-:Y:S01]  /*1f50*/  STS.U16 [R3+UR8+0x1d00], R24 ;  /* 0x001d001803007988 */ /* 0x0007e20008000408 */
[----:B-1----:R-:W-:-:S03]  /*1f60*/  PRMT R18, RZ, 0x7610, R18 ;  /* 0x00007610ff127816 */ /* 0x002fc60000000012 */
[----:B------:R-:W-:Y:S04]  /*1f70*/  STS.U16 [R5+UR8+0x1580], R29 ;  /* 0x0015801d05007988 */ /* 0x000fe80008000408 */
[----:B------:R-:W-:Y:S01]  /*1f80*/  STS.U16 [R5+UR8+0x1180], R26 ;  /* 0x0011801a05007988 */ /* 0x000fe20008000408 */
[----:B---3--:R-:W1:Y:S03]  /*1f90*/  LDC.64 R2, c[0x0][0x3c0] ;  /* 0x0000f000ff027b82 */ /* 0x008e660000000a00 */
[----:B------:R-:W-:Y:S04]  /*1fa0*/  STS.U16 [R5+UR8+0x1980], R30 ;  /* 0x0019801e05007988 */ /* 0x000fe80008000408 */
[----:B------:R-:W-:Y:S04]  /*1fb0*/  STS.U16 [R5+UR8+0x180], R32 ;  /* 0x0001802005007988 */ /* 0x000fe80008000408 */
[----:B------:R-:W-:Y:S04]  /*1fc0*/  STS.U16 [R5+UR8+0x580], R34 ;  /* 0x0005802205007988 */ /* 0x000fe80008000408 */
[----:B------:R-:W-:Y:S04]  /*1fd0*/  STS.U16 [R5+UR8+0x980], R36 ;  /* 0x0009802405007988 */ /* 0x000fe80008000408 */
[----:B------:R-:W-:Y:S04]  /*1fe0*/  STS.U16 [R5+UR8+0xd80], R38 ;  /* 0x000d802605007988 */ /* 0x000fe80008000408 */
[----:B------:R3:W-:Y:S01]  /*1ff0*/  STS.U16 [R5+UR8+0x1d80], R40 ;  /* 0x001d802805007988 */ /* 0x0007e20008000408 */
[----:B-1----:R-:W-:-:S03]  /*2000*/  IMAD R2, R2, UR9, RZ ;  /* 0x0000000902027c24 */ /* 0x002fc6000f8e02ff */
[----:B------:R-:W-:Y:S01]  /*2010*/  STS.U16 [R9+UR8+0xa00], R69 ;  /* 0x000a004509007988 */ /* 0x000fe20008000408 */
[----:B------:R-:W-:-:S03]  /*2020*/  IMAD.SHL.U32 R4, R2, 0x2, RZ ;  /* 0x0000000202047824 */ /* 0x000fc600078e00ff */
[----:B------:R-:W-:Y:S01]  /*2030*/  STS.U16 [R9+UR8+0x600], R44 ;  /* 0x0006002c09007988 */ /* 0x000fe20008000408 */
[----:B------:R-:W-:Y:S01]  /*2040*/  IMAD.HI R2, R2, 0x2, RZ ;  /* 0x0000000202027827 */ /* 0x000fe200078e02ff */
[----:B---3--:R-:W-:Y:S02]  /*2050*/  LOP3.LUT R5, R10, 0x60, RZ, 0x3c, !PT ;  /* 0x000000600a057812 */ /* 0x008fe400078e3cff */
[----:B------:R-:W-:Y:S04]  /*2060*/  STS.U16 [R9+UR8+0xe00], R46 ;  /* 0x000e002e09007988 */ /* 0x000fe80008000408 */
[----:B------:R-:W-:Y:S04]  /*2070*/  STS.U16 [R9+UR8+0x1600], R59 ;  /* 0x0016003b09007988 */ /* 0x000fe80008000408 */
[----:B------:R-:W-:Y:S04]  /*2080*/  STS.U16 [R9+UR8+0x200], R54 ;  /* 0x0002003609007988 */ /* 0x000fe80008000408 */
[----:B------:R-:W-:Y:S04]  /*2090*/  STS.U16 [R9+UR8+0x1200], R56 ;  /* 0x0012003809007988 */ /* 0x000fe80008000408 */
[----:B------:R-:W-:Y:S04]  /*20a0*/  STS.U16 [R9+UR8+0x1a00], R60 ;  /* 0x001a003c09007988 */ /* 0x000fe80008000408 */
[----:B------:R1:W-:Y:S04]  /*20b0*/  STS.U16 [R9+UR8+0x1e00], R19 ;  /* 0x001e001309007988 */ /* 0x0003e80008000408 */
[----:B------:R3:W-:Y:S04]  /*20c0*/  STS.U16 [R11+UR8+0x280], R7 ;  /* 0x000280070b007988 */ /* 0x0007e80008000408 */
[----:B------:R-:W-:Y:S01]  /*20d0*/  STS.U16 [R11+UR8+0x680], R20 ;  /* 0x000680140b007988 */ /* 0x000fe20008000408 */
[----:B-1----:R-:W-:-:S03]  /*20e0*/  SHF.L.U32 R9, R12, 0x1, RZ ;  /* 0x000000010c097819 */ /* 0x002fc600000006ff */
[----:B------:R-:W-:Y:S01]  /*20f0*/  STS.U16 [R11+UR8+0xa80], R70 ;  /* 0x000a80460b007988 */ /* 0x000fe20008000408 */
[----:B------:R-:W-:Y:S02]  /*2100*/  PRMT R19, RZ, 0x7610, R19 ;  /* 0x00007610ff137816 */ /* 0x000fe40000000013 */
[----:B0-----:R-:W-:Y:S01]  /*2110*/  IADD3 R4, P1, P0, R9, UR6, R4 ;  /* 0x0000000609047c10 */ /* 0x001fe2000f83e004 */
[----:B------:R0:W-:Y:S01]  /*2120*/  STS.U16 [R11+UR8+0xe80], R72 ;  /* 0x000e80480b007988 */ /* 0x0001e20008000408 */
[----:B------:R-:W-:Y:S01]  /*2130*/  IMAD.HI R9, R12, 0x2, RZ ;  /* 0x000000020c097827 */ /* 0x000fe200078e02ff */
[----:B---3--:R-:W-:Y:S01]  /*2140*/  LOP3.LUT R7, R10, 0x70, RZ, 0x3c, !PT ;  /* 0x000000700a077812 */ /* 0x008fe200078e3cff */
[----:B------:R-:W-:Y:S01]  /*2150*/  UMOV UR6, 0x1 ;  /* 0x0000000100067882 */ /* 0x000fe20000000000 */
[----:B------:R-:W-:Y:S01]  /*2160*/  STS.U16 [R11+UR8+0x1680], R83 ;  /* 0x001680530b007988 */ /* 0x000fe20008000408 */
[----:B------:R-:W-:Y:S02]  /*2170*/  PRMT R12, RZ, 0x7610, R12 ;  /* 0x00007610ff0c7816 */ /* 0x000fe4000000000c */
[----:B------:R-:W-:Y:S01]  /*2180*/  IADD3.X R2, PT, PT, R9, UR7, R2, P1, P0 ;  /* 0x0000000709027c10 */ /* 0x000fe20008fe0402 */
[----:B------:R-:W-:Y:S01]  /*2190*/  STS.U16 [R11+UR8+0x1280], R74 ;  /* 0x0012804a0b007988 */ /* 0x000fe20008000408 */
[----:B------:R-:W-:-:S02]  /*21a0*/  PRMT R9, RZ, 0x7610, R9 ;  /* 0x00007610ff097816 */ /* 0x000fc40000000009 */
[----:B0-----:R-:W-:Y:S01]  /*21b0*/  IADD3 R72, PT, PT, R77, 0x80, RZ ;  /* 0x000000804d487810 */ /* 0x001fe20007ffe0ff */
[----:B------:R-:W-:Y:S01]  /*21c0*/  STS.U16 [R11+UR8+0x1a80], R78 ;  /* 0x001a804e0b007988 */ /* 0x000fe20008000408 */
[----:B------:R-:W-:Y:S02]  /*21d0*/  PRMT R10, RZ, 0x7610, R10 ;  /* 0x00007610ff0a7816 */ /* 0x000fe4000000000a */
[----:B------:R-:W-:Y:S01]  /*21e0*/  ISETP.GT.AND P1, PT, R72, RZ, PT ;  /* 0x000000ff4800720c */ /* 0x000fe20003f24270 */
[----:B------:R0:W-:Y:S04]  /*21f0*/  STS.U16 [R11+UR8+0x1e80], R84 ;  /* 0x001e80540b007988 */ /* 0x0001e80008000408 */
[----:B------:R1:W-:Y:S04]  /*2200*/  STS.U16 [R5+UR8+0x300], R42 ;  /* 0x0003002a05007988 */ /* 0x0003e80008000408 */
[----:B------:R-:W-:Y:S01]  /*2210*/  STS.U16 [R5+UR8+0x700], R48 ;  /* 0x0007003005007988 */ /* 0x000fe20008000408 */
[----:B0-----:R-:W-:Y:S01]  /*2220*/  IMAD R11, R6, R3, RZ ;  /* 0x00000003060b7224 */ /* 0x001fe200078e02ff */
[----:B------:R-:W-:-:S02]  /*2230*/  PRMT R6, RZ, 0x7610, R6 ;  /* 0x00007610ff067816 */ /* 0x000fc40000000006 */
[----:B------:R-:W-:Y:S01]  /*2240*/  STS.U16 [R5+UR8+0xb00], R52 ;  /* 0x000b003405007988 */ /* 0x000fe20008000408 */
[----:B-1----:R-:W0:Y:S01]  /*2250*/  LDC.64 R42, c[0x0][0x390] ;  /* 0x0000e400ff2a7b82 */ /* 0x002e220000000a00 */
[C---:B------:R-:W-:Y:S02]  /*2260*/  LEA R74, P0, R11.reuse, R4, 0x1 ;  /* 0x000000040b4a7211 */ /* 0x040fe400078008ff */
[----:B------:R-:W-:Y:S01]  /*2270*/  STS.U16 [R5+UR8+0xf00], R64 ;  /* 0x000f004005007988 */ /* 0x000fe20008000408 */
[----:B------:R-:W-:Y:S02]  /*2280*/  PRMT R4, RZ, 0x7610, R4 ;  /* 0x00007610ff047816 */ /* 0x000fe40000000004 */
[----:B------:R-:W-:Y:S01]  /*2290*/  LEA.HI.X.SX32 R75, R11, R2, 0x1, P0 ;  /* 0x000000020b4b7211 */ /* 0x000fe200000f0eff */
[----:B------:R-:W-:Y:S01]  /*22a0*/  STS.U16 [R5+UR8+0x1700], R91 ;  /* 0x0017005b05007988 */ /* 0x000fe20008000408 */
[----:B------:R-:W-:Y:S02]  /*22b0*/  LOP3.LUT P0, RZ, R0, 0x7f, RZ, 0xc0, !PT ;  /* 0x0000007f00ff7812 */ /* 0x000fe4000780c0ff */
[----:B------:R-:W-:Y:S01]  /*22c0*/  PRMT R11, RZ, 0x7610, R11 ;  /* 0x00007610ff0b7816 */ /* 0x000fe2000000000b */
[----:B------:R-:W-:Y:S04]  /*22d0*/  STS.U16 [R5+UR8+0x1300], R86 ;  /* 0x0013005605007988 */ /* 0x000fe80008000408 */
[----:B------:R-:W-:Y:S04]  /*22e0*/  STS.U16 [R5+UR8+0x1b00], R92 ;  /* 0x001b005c05007988 */ /* 0x000fe80008000408 */
[----:B------:R-:W-:Y:S02]  /*22f0*/  STS.U16 [R5+UR8+0x1f00], R100 ;  /* 0x001f006405007988 */ /* 0x000fe40008000408 */
[----:B------:R-:W-:Y:S01]  /*2300*/  VOTEU.ALL UP0, P0 ;  /* 0x0000000000ff7886 */ /* 0x000fe20000000000 */
[----:B------:R-:W-:Y:S01]  /*2310*/  VOTEU.ALL UP1, P0 ;  /* 0x0000000000ff7886 */ /* 0x000fe20000020000 */
[----:B------:R-:W-:Y:S03]  /*2320*/  STS.U16 [R7+UR8+0x380], R50 ;  /* 0x0003803207007988 */ /* 0x000fe60008000408 */
[----:B------:R-:W-:-:S04]  /*2330*/  @!UP0 UIADD3 UR4, UPT, UPT, -UR6, 0x100000, URZ ;  /* 0x0010000006048890 */ /* 0x000fc8000fffe1ff */
[----:B------:R-:W-:Y:S02]  /*2340*/  @!UP0 USHF.L.U32 UR5, UR4, 0xb, URZ ;  /* 0x0000000b04058899 */ /* 0x000fe400080006ff */
[----:B------:R-:W-:Y:S01]  /*2350*/  @!UP0 USHF.L.U32 UR4, UR4, 0x1, URZ ;  /* 0x0000000104048899 */ /* 0x000fe200080006ff */
[----:B------:R-:W-:Y:S04]  /*2360*/  STS.U16 [R7+UR8+0x780], R66 ;  /* 0x0007804207007988 */ /* 0x000fe80008000408 */
[----:B------:R-:W-:Y:S04]  /*2370*/  STS.U16 [R7+UR8+0xb80], R80 ;  /* 0x000b805007007988 */ /* 0x000fe80008000408 */
[----:B------:R-:W-:Y:S04]  /*2380*/  STS.U16 [R7+UR8+0xf80], R96 ;  /* 0x000f806007007988 */ /* 0x000fe80008000408 */
[----:B------:R-:W-:Y:S04]  /*2390*/  STS.U16 [R7+UR8+0x1380], R88 ;  /* 0x0013805807007988 */ /* 0x000fe80008000408 */
[----:B------:R-:W-:Y:S04]  /*23a0*/  STS.U16 [R7+UR8+0x1780], R95 ;  /* 0x0017805f07007988 */ /* 0x000fe80008000408 */
[----:B------:R-:W-:Y:S04]  /*23b0*/  STS.U16 [R7+UR8+0x1b80], R98 ;  /* 0x001b806207007988 */ /* 0x000fe80008000408 */
[----:B------:R1:W-:Y:S01]  /*23c0*/  STS.U16 [R7+UR8+0x1f80], R102 ;  /* 0x001f806607007988 */ /* 0x0003e20008000408 */
[----:B------:R-:W-:Y:S01]  /*23d0*/  STTM.x64 tmem[UR11], RZ ;  /* 0x000000ff000079ed */ /* 0x000fe2000834000b */
[----:B------:R-:W3:Y:S02]  /*23e0*/  FENCE.VIEW.ASYNC.T ;  /* 0x00000000000073c6 */ /* 0x000ee40000000200 */
[----:B---3--:R-:W-:Y:S01]  /*23f0*/  BAR.SYNC.DEFER_BLOCKING 0x0 ;  /* 0x0000000000007b1d */ /* 0x008fe20000010000 */
[----:B-1----:R-:W-:-:S05]  /*2400*/  PRMT R7, RZ, 0x7610, R7 ;  /* 0x00007610ff077816 */ /* 0x002fca0000000007 */
[----:B------:R-:W1:Y:S02]  /*2410*/  FENCE.VIEW.ASYNC.S ;  /* 0x00000000000073c6 */ /* 0x000e640000000000 */
[----:B-1----:R1:W3:Y:S02]  /*2420*/  @!UP1 SYNCS.EXCH.64 URZ, [UR8+0x7000], UR4 ;  /* 0x0070000408ff95b2 */ /* 0x0022e40008000100 */
[----:B---3--:R-:W-:Y:S06]  /*2430*/  BAR.SYNC.DEFER_BLOCKING 0x0 ;  /* 0x0000000000007b1d */ /* 0x008fec0000010000 */
[----:B-1----:R-:W1:Y:S01]  /*2440*/  LDCU UR4, c[0x0][0x3d0] ;  /* 0x00007a00ff0477ac */ /* 0x002e620008000800 */
[----:B------:R-:W3:Y:S01]  /*2450*/  LDCU UR5, c[0x0][0x3d4] ;  /* 0x00007a80ff0577ac */ /* 0x000ee20008000800 */
[----:B------:R-:W4:Y:S04]  /*2460*/  @P1 LDG.E.U16 R4, desc[UR28][R74.64] ;  /* 0x0000001c4a041981 */ /* 0x000f28000c1e1500 */
        /* <DEDUP_REMOVED lines=14> */
[----:B------:R-:W4:Y:S01]  /*2550*/  @P1 LDG.E.U16 R21, desc[UR28][R116.64] ;  /* 0x0000001c74151981 */ /* 0x000f22000c1e1500 */
[----:B------:R-:W-:Y:S01]  /*2560*/  LOP3.LUT R2, R0, 0x1f, RZ, 0xc0, !PT ;  /* 0x0000001f00027812 */ /* 0x000fe200078ec0ff */
[----:B-1----:R-:W-:Y:S01]  /*2570*/  UIMAD UR4, UR9, UR4, URZ ;  /* 0x00000004090472a4 */ /* 0x002fe2000f8e02ff */
[----:B------:R-:W-:Y:S01]  /*2580*/  SHF.R.S32.HI R20, RZ, 0x6, R0 ;  /* 0x00000006ff147819 */ /* 0x000fe20000011400 */
[----:B------:R-:W-:Y:S01]  /*2590*/  VOTEU.ALL UP1, P0 ;  /* 0x0000000000ff7886 */ /* 0x000fe20000020000 */
[----:B------:R-:W-:-:S04]  /*25a0*/  @!UP0 UIADD3 UR12, UPT, UPT, -UR6, 0x100000, URZ ;  /* 0x00100000060c8890 */ /* 0x000fc8000fffe1ff */
[----:B------:R-:W-:Y:S02]  /*25b0*/  @!UP0 USHF.L.U32 UR13, UR12, 0xb, URZ ;  /* 0x0000000b0c0d8899 */ /* 0x000fe400080006ff */
[----:B------:R-:W-:Y:S01]  /*25c0*/  @!UP0 USHF.L.U32 UR12, UR12, 0x1, URZ ;  /* 0x000000010c0c8899 */ /* 0x000fe200080006ff */
[----:B---3--:R-:W-:Y:S01]  /*25d0*/  IMAD R2, R2, UR5, RZ ;  /* 0x0000000502027c24 */ /* 0x008fe2000f8e02ff */
[----:B------:R-:W-:Y:S01]  /*25e0*/  USHF.L.U32 UR7, UR4, 0x1, URZ ;  /* 0x0000000104077899 */ /* 0x000fe200080006ff */
[----:B------:R-:W-:Y:S01]  /*25f0*/  SGXT R20, R20, 0x1 ;  /* 0x000000011414781a */ /* 0x000fe20000000200 */
[----:B------:R-:W-:Y:S01]  /*2600*/  UIMAD.WIDE UR4, UR4, 0x2, URZ ;  /* 0x00000002040478a5 */ /* 0x000fe2000f8e02ff */
[C---:B------:R-:W-:Y:S01]  /*2610*/  IMAD.SHL.U32 R5, R2.reuse, 0x2, RZ ;  /* 0x0000000202057824 */ /* 0x040fe200078e00ff */
[----:B------:R-:W-:Y:S01]  /*2620*/  UIADD3 UR4, UPT, UPT, UR17, 0x1c, URZ ;  /* 0x0000001c11047890 */ /* 0x000fe2000fffe0ff */
[----:B------:R-:W-:Y:S01]  /*2630*/  IMAD.HI R2, R2, 0x2, RZ ;  /* 0x0000000202027827 */ /* 0x000fe200078e02ff */
[----:B------:R-:W-:Y:S01]  /*2640*/  LOP3.LUT R71, R71, 0x90, R20, 0x78, !PT ;  /* 0x0000009047477812 */ /* 0x000fe200078e7814 */
[----:B------:R-:W-:Y:S01]  /*2650*/  UIADD3 UR16, UPT, UPT, UR8, 0x5000, URZ ;  /* 0x0000500008107890 */ /* 0x000fe2000fffe0ff */
[----:B0-----:R-:W-:Y:S01]  /*2660*/  IADD3 R87, P2, P3, R5, UR7, R42 ;  /* 0x0000000705577c10 */ /* 0x001fe2000fb5e02a */
[----:B------:R-:W-:Y:S01]  /*2670*/  UIADD3 UR7, UPT, UPT, UR17, 0x3c, URZ ;  /* 0x0000003c11077890 */ /* 0x000fe2000fffe0ff */
[----:B------:R0:W1:Y:S01]  /*2680*/  @!UP1 SYNCS.EXCH.64 URZ, [UR8+0x7008], UR12 ;  /* 0x0070080c08ff95b2 */ /* 0x0000620008000100 */
[----:B------:R-:W-:Y:S01]  /*2690*/  LOP3.LUT R70, R71, 0x20, RZ, 0x3c, !PT ;  /* 0x0000002047467812 */ /* 0x000fe200078e3cff */
[----:B------:R-:W-:Y:S01]  /*26a0*/  VOTEU.ALL UP1, P0 ;  /* 0x0000000000ff7886 */ /* 0x000fe20000020000 */
[----:B------:R-:W-:-:S02]  /*26b0*/  IADD3.X R43, PT, PT, R2, UR5, R43, P2, P3 ;  /* 0x00000005022b7c10 */ /* 0x000fc400097e642b */
[----:B------:R-:W-:Y:S01]  /*26c0*/  SHF.R.U32.HI R2, RZ, 0x5, R0 ;  /* 0x00000005ff027819 */ /* 0x000fe20000011600 */
[----:B--2---:R-:W-:Y:S01]  /*26d0*/  IMAD R41, R45, UR7, RZ ;  /* 0x000000072d297c24 */ /* 0x004fe2000f8e02ff */
[----:B------:R-:W-:Y:S02]  /*26e0*/  LOP3.LUT R69, R71, 0x40, RZ, 0x3c, !PT ;  /* 0x0000004047457812 */ /* 0x000fe400078e3cff */
[----:B------:R-:W-:Y:S01]  /*26f0*/  ISETP.EQ.U32.AND P2, PT, RZ, UR17, P1 ;  /* 0x00000011ff007c0c */ /* 0x000fe20008f42070 */
[----:B0-----:R-:W0:Y:S01]  /*2700*/  LDCU UR13, c[0x0][0x3a8] ;  /* 0x00007500ff0d77ac */ /* 0x001e220008000800 */
[----:B------:R-:W-:Y:S01]  /*2710*/  UIADD3 UR12, UPT, UPT, UR10, 0x40, URZ ;  /* 0x000000400a0c7890 */ /* 0x000fe2000fffe0ff */
[----:B----4-:R2:W-:Y:S04]  /*2720*/  STS.U16 [R71+UR8+0x4000], R4 ;  /* 0x0040000447007988 */ /* 0x0105e80008000408 */
[----:B------:R3:W-:Y:S04]  /*2730*/  STS.U16 [R71+UR8+0x4400], R8 ;  /* 0x0044000847007988 */ /* 0x0007e80008000408 */
[----:B------:R-:W-:Y:S01]  /*2740*/  STS.U16 [R71+UR8+0x4800], R12 ;  /* 0x0048000c47007988 */ /* 0x000fe20008000408 */
[----:B--2---:R-:W-:-:S03]  /*2750*/  SGXT.U32 R4, R2, 0x2 ;  /* 0x000000020204781a */ /* 0x004fc60000000000 */
[----:B------:R-:W-:Y:S01]  /*2760*/  STS.U16 [R71+UR8+0x4c00], R16 ;  /* 0x004c001047007988 */ /* 0x000fe20008000408 */
[----:B------:R-:W-:Y:S01]  /*2770*/  LOP3.LUT R2, R71, 0x60, RZ, 0x3c, !PT ;  /* 0x0000006047027812 */ /* 0x000fe200078e3cff */
[----:B---3--:R-:W-:Y:S01]  /*2780*/  IMAD R8, R45, UR4, RZ ;  /* 0x000000042d087c24 */ /* 0x008fe2000f8e02ff */
[----:B------:R-:W-:-:S04]  /*2790*/  @!UP0 UIADD3 UR4, UPT, UPT, -UR6, 0x100000, URZ ;  /* 0x0010000006048890 */ /* 0x000fc8000fffe1ff */
[----:B------:R-:W-:Y:S02]  /*27a0*/  @!UP0 USHF.L.U32 UR5, UR4, 0xb, URZ ;  /* 0x0000000b04058899 */ /* 0x000fe400080006ff */
[----:B------:R-:W-:Y:S01]  /*27b0*/  @!UP0 USHF.L.U32 UR4, UR4, 0x1, URZ ;  /* 0x0000000104048899 */ /* 0x000fe200080006ff */
[----:B------:R-:W-:Y:S01]  /*27c0*/  IMAD R4, R4, R45, RZ ;  /* 0x0000002d04047224 */ /* 0x000fe200078e02ff */
[----:B------:R-:W-:Y:S04]  /*27d0*/  STS.U16 [R70+UR8+0x4100], R9 ;  /* 0x0041000946007988 */ /* 0x000fe80008000408 */
[----:B------:R-:W-:Y:S01]  /*27e0*/  LEA R5, R45, R4, 0x2 ;  /* 0x000000042d057211 */ /* 0x000fe200078e10ff */
[----:B------:R-:W-:Y:S01]  /*27f0*/  STS.U16 [R70+UR8+0x4500], R11 ;  /* 0x0045000b46007988 */ /* 0x000fe20008000408 */
[----:B------:R-:W-:-:S02]  /*2800*/  LEA R114, P3, R4, R87, 0x1 ;  /* 0x0000005704727211 */ /* 0x000fc400078608ff */
[C---:B------:R-:W-:Y:S01]  /*2810*/  LEA R112, P4, R5.reuse, R87, 0x1 ;  /* 0x0000005705707211 */ /* 0x040fe200078808ff */
[----:B------:R-:W-:Y:S01]  /*2820*/  STS.U16 [R70+UR8+0x4900], R15 ;  /* 0x0049000f46007988 */ /* 0x000fe20008000408 */
[-C--:B------:R-:W-:Y:S02]  /*2830*/  LEA.HI.X.SX32 R115, R4, R43.reuse, 0x1, P3 ;  /* 0x0000002b04737211 */ /* 0x080fe400018f0eff */
[----:B------:R-:W-:Y:S01]  /*2840*/  LEA.HI.X.SX32 R113, R5, R43, 0x1, P4 ;  /* 0x0000002b05717211 */ /* 0x000fe200020f0eff */
[----:B------:R-:W-:Y:S01]  /*2850*/  STS.U16 [R70+UR8+0x4d00], R19 ;  /* 0x004d001346007988 */ /* 0x000fe20008000408 */
[----:B------:R-:W-:-:S03]  /*2860*/  LEA R100, P3, R8, R87, 0x1 ;  /* 0x0000005708647211 */ /* 0x000fc600078608ff */
[----:B------:R2:W-:Y:S01]  /*2870*/  STS.U16 [R69+UR8+0x4200], R6 ;  /* 0x0042000645007988 */ /* 0x0005e20008000408 */
[----:B------:R-:W-:-:S03]  /*2880*/  LEA.HI.X.SX32 R101, R8, R43, 0x1, P3 ;  /* 0x0000002b08657211 */ /* 0x000fc600018f0eff */
[----:B------:R-:W-:Y:S04]  /*2890*/  STS.U16 [R69+UR8+0x4600], R10 ;  /* 0x0046000a45007988 */ /* 0x000fe80008000408 */
[----:B------:R-:W-:Y:S01]  /*28a0*/  STS.U16 [R69+UR8+0x4a00], R14 ;  /* 0x004a000e45007988 */ /* 0x000fe20008000408 */
[----:B--2---:R-:W-:-:S03]  /*28b0*/  IMAD R6, R45, 0x4, R5 ;  /* 0x000000042d067824 */ /* 0x004fc600078e0205 */
[----:B------:R-:W-:Y:S02]  /*28c0*/  STS.U16 [R69+UR8+0x4e00], R18 ;  /* 0x004e001245007988 */ /* 0x000fe40008000408 */
[C---:B------:R-:W-:Y:S02]  /*28d0*/  LEA R110, P5, R6.reuse, R87, 0x1 ;  /* 0x00000057066e7211 */ /* 0x040fe400078a08ff */
[----:B------:R2:W-:Y:S02]  /*28e0*/  STS.U16 [R2+UR8+0x4300], R7 ;  /* 0x0043000702007988 */ /* 0x0005e40008000408 */
[----:B------:R-:W-:Y:S02]  /*28f0*/  LEA.HI.X.SX32 R111, R6, R43, 0x1, P5 ;  /* 0x0000002b066f7211 */ /* 0x000fe400028f0eff */
[----:B------:R3:W-:Y:S04]  /*2900*/  STS.U16 [R2+UR8+0x4700], R13 ;  /* 0x0047000d02007988 */ /* 0x0007e80008000408 */
[----:B------:R3:W-:Y:S01]  /*2910*/  STS.U16 [R2+UR8+0x4b00], R17 ;  /* 0x004b001102007988 */ /* 0x0007e20008000408 */
[----:B--2---:R-:W-:-:S03]  /*2920*/  LEA R7, R45, R6, 0x2 ;  /* 0x000000062d077211 */ /* 0x004fc600078e10ff */
[----:B------:R3:W-:Y:S01]  /*2930*/  STS.U16 [R2+UR8+0x4f00], R21 ;  /* 0x004f001502007988 */ /* 0x0007e20008000408 */
[----:B------:R-:W-:Y:S01]  /*2940*/  LEA R108, P4, R7, R87, 0x1 ;  /* 0x00000057076c7211 */ /* 0x000fe200078808ff */
[----:B------:R-:W-:Y:S01]  /*2950*/  IMAD R4, R45, 0x4, R7 ;  /* 0x000000042d047824 */ /* 0x000fe200078e0207 */
[----:B-1----:R1:W-:Y:S06]  /*2960*/  MEMBAR.ALL.CTA ;  /* 0x0000000000007992 */ /* 0x0023ec0000008000 */
[----:B-1----:R-:W-:Y:S04]  /*2970*/  FENCE.VIEW.ASYNC.S ;  /* 0x00000000000073c6 */ /* 0x002fe80000000000 */
[----:B------:R-:W1:Y:S02]  /*2980*/  FENCE.VIEW.ASYNC.S ;  /* 0x00000000000073c6 */ /* 0x000e640000000000 */
[----:B-1----:R3:W1:Y:S01]  /*2990*/  @!UP1 SYNCS.EXCH.64 URZ, [UR8+0x5000], UR4 ;  /* 0x0050000408ff95b2 */ /* 0x0026620008000100 */
[----:B------:R-:W-:-:S02]  /*29a0*/  LEA.HI.X.SX32 R109, R7, R43, 0x1, P4 ;  /* 0x0000002b076d7211 */ /* 0x000fc400020f0eff */
[C---:B------:R-:W-:Y:S01]  /*29b0*/  LEA R36, R45.reuse, R4, 0x2 ;  /* 0x000000042d247211 */ /* 0x040fe200078e10ff */
[----:B-1----:R-:W-:Y:S01]  /*29c0*/  BAR.SYNC.DEFER_BLOCKING 0x0 ;  /* 0x0000000000007b1d */ /* 0x002fe20000010000 */
[-C--:B------:R-:W-:Y:S02]  /*29d0*/  LEA R106, P5, R4, R87.reuse, 0x1 ;  /* 0x00000057046a7211 */ /* 0x080fe400078a08ff */
[----:B------:R-:W-:Y:S01]  /*29e0*/  LEA R104, P4, R36, R87, 0x1 ;  /* 0x0000005724687211 */ /* 0x000fe200078808ff */
[----:B------:R-:W-:Y:S01]  /*29f0*/  IMAD R37, R45, 0x4, R36 ;  /* 0x000000042d257824 */ /* 0x000fe200078e0224 */
[----:B------:R-:W-:-:S04]  /*2a00*/  LEA.HI.X.SX32 R107, R4, R43, 0x1, P5 ;  /* 0x0000002b046b7211 */ /* 0x000fc800028f0eff */
[----:B------:R-:W-:Y:S02]  /*2a10*/  LEA R38, R45, R37, 0x3 ;  /* 0x000000252d267211 */ /* 0x000fe400078e18ff */
[----:B------:R-:W-:-:S03]  /*2a20*/  LEA R102, P5, R37, R87, 0x1 ;  /* 0x0000005725667211 */ /* 0x000fc600078a08ff */
[----:B------:R-:W-:-:S05]  /*2a30*/  IMAD R39, R45, 0x4, R38 ;  /* 0x000000042d277824 */ /* 0x000fca00078e0226 */
[----:B------:R-:W-:Y:S01]  /*2a40*/  LEA R40, R45, R39, 0x2 ;  /* 0x000000272d287211 */ /* 0x000fe200078e10ff */
[----:B0--3--:R-:W-:Y:S06]  /*2a50*/  @!P2 BRA `(.L_x_6) ;  /* 0x000000000088a947 */ /* 0x009fec0003800000 */
[----:B------:R-:W-:Y:S02]  /*2a60*/  UIADD3 UR4, UPT, UPT, UR8, 0x4000, URZ ;  /* 0x0000400008047890 */ /* 0x000fe4000fffe0ff */
[----:B------:R-:W-:Y:S02]  /*2a70*/  USHF.R.U32.HI UR6, URZ, 0x4, UR8 ;  /* 0x00000004ff067899 */ /* 0x000fe40008011608 */
[----:B------:R-:W-:Y:S02]  /*2a80*/  USHF.R.U32.HI UR4, URZ, 0x4, UR4 ;  /* 0x00000004ff047899 */ /* 0x000fe40008011604 */
[----:B------:R-:W-:Y:S02]  /*2a90*/  USGXT.U32 UR6, UR6, 0xe ;  /* 0x0000000e0606789a */ /* 0x000fe40008000000 */
[----:B------:R-:W-:Y:S02]  /*2aa0*/  USGXT.U32 UR14, UR4, 0xe ;  /* 0x0000000e040e789a */ /* 0x000fe40008000000 */
[----:B------:R-:W-:-:S02]  /*2ab0*/  UIADD3 UR26, UP1, UPT, UR6, 0x2000080, URZ ;  /* 0x02000080061a7890 */ /* 0x000fc4000ff3e0ff */
[----:B------:R-:W-:Y:S01]  /*2ac0*/  UIADD3 UR30, UP2, UPT, UR14, 0x2, URZ ;  /* 0x000000020e1e7890 */ /* 0x000fe2000ff5e0ff */
[----:B------:R-:W-:Y:S01]  /*2ad0*/  UMOV UR4, URZ ;  /* 0x000000ff00047c82 */ /* 0x000fe20008000000 */
[----:B------:R-:W-:Y:S01]  /*2ae0*/  UMOV UR5, URZ ;  /* 0x000000ff00057c82 */ /* 0x000fe20008000000 */
[----:B------:R-:W-:Y:S02]  /*2af0*/  UIADD3.X UR27, UPT, UPT, UR4, 0x40004040, URZ, UP1, !UPT ;  /* 0x40004040041b7890 */ /* 0x000fe40008ffe4ff */
[----:B------:R-:W-:Y:S02]  /*2b00*/  UIADD3.X UR31, UPT, UPT, UR5, 0x40004040, URZ, UP2, !UPT ;  /* 0x40004040051f7890 */ /* 0x000fe400097fe4ff */
[----:B------:R-:W-:Y:S02]  /*2b10*/  ULOP3.LUT UR6, UR6, 0x2000000, URZ, 0xfc, !UPT ;  /* 0x0200000006067892 */ /* 0x000fe4000f8efcff */
[----:B------:R-:W-:Y:S02]  /*2b20*/  UIADD3.64 UR18, UPT, UPT, UR26, 0x80, URZ ;  /* 0x000000801a127897 */ /* 0x000fe4000fffe0ff */
[----:B------:R-:W-:-:S02]  /*2b30*/  UIADD3.64 UR20, UPT, UPT, UR30, 0x2, URZ ;  /* 0x000000021e147897 */ /* 0x000fc4000fffe0ff */
[----:B------:R-:W-:Y:S02]  /*2b40*/  UIADD3.64 UR22, UPT, UPT, UR26, 0x100, URZ ;  /* 0x000001001a167897 */ /* 0x000fe4000fffe0ff */
[----:B------:R-:W-:Y:S01]  /*2b50*/  UIADD3.64 UR24, UPT, UPT, UR30, 0x4, URZ ;  /* 0x000000041e187897 */ /* 0x000fe2000fffe0ff */
[----:B------:R-:W-:Y:S01]  /*2b60*/  UMOV UR32, 0x0 ;  /* 0x0000000000207882 */ /* 0x000fe20000000000 */
[----:B------:R-:W-:Y:S01]  /*2b70*/  UMOV UR33, 0x8088010 ;  /* 0x0808801000217882 */ /* 0x000fe20000000000 */
[----:B------:R-:W-:Y:S01]  /*2b80*/  UMOV UR7, 0x40004040 ;  /* 0x4000404000077882 */ /* 0x000fe20000000000 */
[----:B------:R-:W-:Y:S01]  /*2b90*/  UMOV UR15, 0x40004040 ;  /* 0x40004040000f7882 */ /* 0x000fe20000000000 */
[----:B------:R-:W-:Y:S01]  /*2ba0*/  UMOV UR34, 0x0 ;  /* 0x0000000000227882 */ /* 0x000fe20000000000 */
[----:B------:R-:W-:Y:S01]  /*2bb0*/  UMOV UR35, 0x8088010 ;  /* 0x0808801000237882 */ /* 0x000fe20000000000 */
[----:B------:R-:W-:Y:S01]  /*2bc0*/  UMOV UR36, 0x0 ;  /* 0x0000000000247882 */ /* 0x000fe20000000000 */
[----:B------:R-:W-:Y:S01]  /*2bd0*/  UMOV UR37, 0x8088010 ;  /* 0x0808801000257882 */ /* 0x000fe20000000000 */
[----:B------:R-:W-:Y:S01]  /*2be0*/  UMOV UR4, UR16 ;  /* 0x0000001000047c82 */ /* 0x000fe20008000000 */
[----:B------:R0:W-:Y:S01]  /*2bf0*/  UTCHMMA gdesc[UR6], gdesc[UR14], tmem[UR12], tmem[UR32], idesc[UR33], !UPT ;  /* 0x00ff200e060075ea */ /* 0x0001e2000f80000c */
[----:B------:R-:W-:Y:S01]  /*2c00*/  UMOV UR38, 0x0 ;  /* 0x0000000000267882 */ /* 0x000fe20000000000 */
[----:B------:R-:W-:Y:S01]  /*2c10*/  UMOV UR39, 0x8088010 ;  /* 0x0808801000277882 */ /* 0x000fe20000000000 */
[----:B------:R0:W-:Y:S01]  /*2c20*/  UTCHMMA gdesc[UR26], gdesc[UR30], tmem[UR12], tmem[UR34], idesc[UR35], UPT ;  /* 0x00ff221e1a0075ea */ /* 0x0001e2000b80000c */
[----:B------:R-:W-:Y:S01]  /*2c30*/  UMOV UR4, UR4 ;  /* 0x0000000400047c82 */ /* 0x000fe20008000000 */
[----:B------:R0:W-:Y:S01]  /*2c40*/  UTCHMMA gdesc[UR18], gdesc[UR20], tmem[UR12], tmem[UR36], idesc[UR37], UPT ;  /* 0x00ff2414120075ea */ /* 0x0001e2000b80000c */
[----:B------:R0:W-:Y:S01]  /*2c50*/  UTCHMMA gdesc[UR22], gdesc[UR24], tmem[UR12], tmem[UR38], idesc[UR39], UPT ;  /* 0x00ff2618160075ea */ /* 0x0001e2000b80000c */
[----:B------:R0:W-:Y:S01]  /*2c60*/  UTCBAR [UR4], URZ ;  /* 0x000000ff040073e9 */ /* 0x0001e200080000ff */
[----:B------:R-:W-:Y:S01]  /*2c70*/  NOP ;  /* 0x0000000000007918 */ /* 0x000fe20000000000 */
.L_x_6:
[----:B------:R-:W-:Y:S05]  /*2c80*/  @!P1 BRA `(.L_x_7) ;  /* 0x0000000000089947 */ /* 0x000fea0003800000 */
[----:B------:R-:W1:Y:S02]  /*2c90*/  SYNCS.PHASECHK.TRANS64.TRYWAIT P3, [UR8+0x5000], RZ ;  /* 0x005000ffff0075a7 */ /* 0x000e640008061108 */
[----:B-1----:R-:W-:Y:S05]  /*2ca0*/  @!P3 BRA `(.L_x_8) ;  /* 0x000000700034b947 */ /* 0x002fea0003800000 */
.L_x_7:
[----:B------:R-:W-:Y:S01]  /*2cb0*/  BAR.SYNC.DEFER_BLOCKING 0x0 ;  /* 0x0000000000007b1d */ /* 0x000fe20000010000 */
[-C--:B------:R-:W-:Y:S01]  /*2cc0*/  LEA.HI.X.SX32 R105, R36, R43.reuse, 0x1, P4 ;  /* 0x0000002b24697211 */ /* 0x080fe200020f0eff */
[----:B------:R-:W-:Y:S01]  /*2cd0*/  IMAD R36, R45, 0x4, R40 ;  /* 0x000000042d247824 */ /* 0x000fe200078e0228 */
[----:B------:R-:W-:Y:S02]  /*2ce0*/  LEA.HI.X.SX32 R103, R37, R43, 0x1, P5 ;  /* 0x0000002b25677211 */ /* 0x000fe400028f0eff */
[-C--:B------:R-:W-:Y:S02]  /*2cf0*/  LEA R98, P3, R38, R87.reuse, 0x1 ;  /* 0x0000005726627211 */ /* 0x080fe400078608ff */
[----:B------:R-:W-:Y:S01]  /*2d00*/  LEA R37, R45, R36, 0x2 ;  /* 0x000000242d257211 */ /* 0x000fe200078e10ff */
[----:B------:R-:W1:Y:S01]  /*2d10*/  LDTM.x32 R4, tmem[UR11+0x40] ;  /* 0x0000400b000479ee */ /* 0x000e6200082c0000 */
[-C--:B------:R-:W-:Y:S02]  /*2d20*/  LEA R96, P4, R39, R87.reuse, 0x1 ;  /* 0x0000005727607211 */ /* 0x080fe400078808ff */
[----:B------:R-:W-:-:S02]  /*2d30*/  LEA R94, P5, R40, R87, 0x1 ;  /* 0x00000057285e7211 */ /* 0x000fc400078a08ff */
[-C--:B------:R-:W-:Y:S01]  /*2d40*/  LEA.HI.X.SX32 R99, R38, R43.reuse, 0x1, P3 ;  /* 0x0000002b26637211 */ /* 0x080fe200018f0eff */
[----:B------:R-:W-:Y:S01]  /*2d50*/  IMAD R38, R45, 0x4, R37 ;  /* 0x000000042d267824 */ /* 0x000fe200078e0225 */
[-C--:B------:R-:W-:Y:S02]  /*2d60*/  LEA.HI.X.SX32 R97, R39, R43.reuse, 0x1, P4 ;  /* 0x0000002b27617211 */ /* 0x080fe400020f0eff */
[----:B------:R-:W-:Y:S02]  /*2d70*/  LEA.HI.X.SX32 R95, R40, R43, 0x1, P5 ;  /* 0x0000002b285f7211 */ /* 0x000fe400028f0eff */
[CC--:B------:R-:W-:Y:S02]  /*2d80*/  LEA R92, P4, R36.reuse, R87.reuse, 0x1 ;  /* 0x00000057245c7211 */ /* 0x0c0fe400078808ff */
[----:B------:R-:W-:Y:S02]  /*2d90*/  LEA R90, P5, R37, R87, 0x1 ;  /* 0x00000057255a7211 */ /* 0x000fe400078a08ff */
[----:B------:R-:W-:Y:S01]  /*2da0*/  LEA R39, R45, R38, 0x2 ;  /* 0x000000262d277211 */ /* 0x000fe200078e10ff */
[----:B------:R-:W2:Y:S01]  /*2db0*/  @!P0 SYNCS.CCTL.IV [UR8+0x5000] ;  /* 0x00500000ff0089b1 */ /* 0x000ea20008000008 */
[-C--:B------:R-:W-:Y:S01]  /*2dc0*/  LEA.HI.X.SX32 R93, R36, R43.reuse, 0x1, P4 ;  /* 0x0000002b245d7211 */ /* 0x080fe200020f0eff */
[----:B------:R-:W-:Y:S01]  /*2dd0*/  NOP ;  /* 0x0000000000007918 */ /* 0x000fe20000000000 */
[----:B------:R-:W-:-:S02]  /*2de0*/  LEA.HI.X.SX32 R91, R37, R43, 0x1, P5 ;  /* 0x0000002b255b7211 */ /* 0x000fc400028f0eff */
[-C--:B------:R-:W-:Y:S02]  /*2df0*/  LEA R84, P3, R41, R87.reuse, 0x1 ;  /* 0x0000005729547211 */ /* 0x080fe400078608ff */
[-C--:B------:R-:W-:Y:S01]  /*2e00*/  LEA R88, P4, R38, R87.reuse, 0x1 ;  /* 0x0000005726587211 */ /* 0x080fe200078808ff */
[----:B-1----:R-:W-:Y:S01]  /*2e10*/  FMUL R44, R20, UR13 ;  /* 0x0000000d142c7c20 */ /* 0x002fe20008400000 */
[----:B------:R-:W-:Y:S01]  /*2e20*/  LEA R86, P5, R39, R87, 0x1 ;  /* 0x0000005727567211 */ /* 0x000fe200078a08ff */
[----:B------:R-:W-:Y:S01]  /*2e30*/  FMUL R45, R21, UR13 ;  /* 0x0000000d152d7c20 */ /* 0x000fe20008400000 */
        /* <DEDUP_REMOVED lines=8> */
[----:B------:R-:W-:Y:S01]  /*2ec0*/  PRMT R20, RZ, 0x7610, R20 ;  /* 0x00007610ff147816 */ /* 0x000fe20000000014 */
[----:B------:R-:W-:Y:S01]  /*2ed0*/  FMUL R4, R4, UR13 ;  /* 0x0000000d04047c20 */ /* 0x000fe20008400000 */
[----:B------:R-:W-:Y:S01]  /*2ee0*/  PRMT R22, RZ, 0x7610, R22 ;  /* 0x00007610ff167816 */ /* 0x000fe20000000016 */
[----:B------:R-:W-:Y:S01]  /*2ef0*/  FMUL R36, R5, UR13 ;  /* 0x0000000d05247c20 */ /* 0x000fe20008400000 */
[----:B------:R-:W-:Y:S01]  /*2f00*/  PRMT R24, RZ, 0x7610, R24 ;  /* 0x00007610ff187816 */ /* 0x000fe20000000018 */
[----:B------:R-:W-:Y:S01]  /*2f10*/  FMUL R7, R7, UR13 ;  /* 0x0000000d07077c20 */ /* 0x000fe20008400000 */
[----:B------:R-:W-:Y:S01]  /*2f20*/  PRMT R26, RZ, 0x7610, R26 ;  /* 0x00007610ff1a7816 */ /* 0x000fe2000000001a */
[----:B------:R1:W5:Y:S01]  /*2f30*/  @P1 LDG.E.U16 R20, desc[UR28][R114.64] ;  /* 0x0000001c72141981 */ /* 0x000362000c1e1500 */
        /* <DEDUP_REMOVED lines=24> */
[-C--:B------:R-:W-:Y:S01]  /*30c0*/  LEA.HI.X.SX32 R85, R41, R43.reuse, 0x1, P3 ;  /* 0x0000002b29557211 */ /* 0x080fe200018f0eff */
[----:B------:R-:W-:Y:S01]  /*30d0*/  FMUL R49, R25, UR13 ;  /* 0x0000000d19317c20 */ /* 0x000fe20008400000 */
[-C--:B------:R-:W-:Y:S01]  /*30e0*/  LEA.HI.X.SX32 R89, R38, R43.reuse, 0x1, P4 ;  /* 0x0000002b26597211 */ /* 0x080fe200020f0eff */
[----:B------:R1:W5:Y:S01]  /*30f0*/  @P1 LDG.E.U16 R21, desc[UR28][R112.64] ;  /* 0x0000001c70151981 */ /* 0x000362000c1e1500 */
[----:B------:R-:W-:Y:S01]  /*3100*/  LEA.HI.X.SX32 R87, R39, R43, 0x1, P5 ;  /* 0x0000002b27577211 */ /* 0x000fe200028f0eff */
[----:B------:R-:W-:Y:S01]  /*3110*/  FMUL R38, R10, UR13 ;  /* 0x0000000d0a267c20 */ /* 0x000fe20008400000 */
[----:B------:R-:W-:Y:S01]  /*3120*/  ISETP.GT.AND P4, PT, R77, -0x1, PT ;  /* 0xffffffff4d00780c */ /* 0x000fe20003f84270 */
[----:B------:R1:W5:Y:S01]  /*3130*/  @P1 LDG.E.U16 R23, desc[UR28][R108.64] ;  /* 0x0000001c6c171981 */ /* 0x000362000c1e1500 */
[----:B------:R-:W-:Y:S01]  /*3140*/  ISETP.GT.AND P3, PT, R68, RZ, PT ;  /* 0x000000ff4400720c */ /* 0x000fe20003f64270 */
[----:B------:R-:W-:Y:S01]  /*3150*/  FMUL R39, R11, UR13 ;  /* 0x0000000d0b277c20 */ /* 0x000fe20008400000 */
[----:B------:R-:W-:Y:S01]  /*3160*/  FSEL R5, R4, -INF , P4 ;  /* 0xff80000004057808 */ /* 0x000fe20002000000 */
[----:B------:R1:W5:Y:S01]  /*3170*/  @P1 LDG.E.U16 R34, desc[UR28][R86.64] ;  /* 0x0000001c56221981 */ /* 0x000362000c1e1500 */
[----:B------:R-:W-:Y:S01]  /*3180*/  ISETP.GT.AND P4, PT, R68, 0x2, PT ;  /* 0x000000024400780c */ /* 0x000fe20003f84270 */
[----:B------:R-:W-:Y:S01]  /*3190*/  FMUL R41, R15, UR13 ;  /* 0x0000000d0f297c20 */ /* 0x000fe20008400000 */
[----:B------:R-:W-:Y:S01]  /*31a0*/  FSEL R4, R36, -INF , P3 ;  /* 0xff80000024047808 */ /* 0x000fe20001800000 */
[----:B------:R1:W5:Y:S01]  /*31b0*/  @P1 LDG.E.U16 R83, desc[UR28][R104.64] ;  /* 0x0000001c68531981 */ /* 0x000362000c1e1500 */
[----:B------:R-:W-:Y:S01]  /*31c0*/  FMUL R16, R16, UR13 ;  /* 0x0000000d10107c20 */ /* 0x000fe20008400000 */
[----:B------:R-:W-:Y:S01]  /*31d0*/  FMUL R51, R27, UR13 ;  /* 0x0000000d1b337c20 */ /* 0x000fe20008400000 */
[----:B------:R-:W-:Y:S01]  /*31e0*/  FMUL R42, R17, UR13 ;  /* 0x0000000d112a7c20 */ /* 0x000fe20008400000 */
[----:B------:R1:W5:Y:S01]  /*31f0*/  @P1 LDG.E.U16 R147, desc[UR28][R100.64] ;  /* 0x0000001c64931981 */ /* 0x000362000c1e1500 */
[----:B------:R-:W-:Y:S01]  /*3200*/  FMUL R18, R18, UR13 ;  /* 0x0000000d12127c20 */ /* 0x000fe20008400000 */
[----:B------:R-:W-:Y:S01]  /*3210*/  FMUL R53, R29, UR13 ;  /* 0x0000000d1d357c20 */ /* 0x000fe20008400000 */
[----:B------:R-:W-:Y:S01]  /*3220*/  FMUL R57, R33, UR13 ;  /* 0x0000000d21397c20 */ /* 0x000fe20008400000 */
[----:B------:R1:W5:Y:S01]  /*3230*/  @P1 LDG.E.U16 R149, desc[UR28][R96.64] ;  /* 0x0000001c60951981 */ /* 0x000362000c1e1500 */
[----:B------:R-:W-:Y:S01]  /*3240*/  FMUL R55, R31, UR13 ;  /* 0x0000000d1f377c20 */ /* 0x000fe20008400000 */
[----:B------:R-:W-:-:S02]  /*3250*/  FMUL R35, R35, UR13 ;  /* 0x0000000d23237c20 */ /* 0x000fc40008400000 */
[----:B------:R1:W5:Y:S04]  /*3260*/  @P1 LDG.E.U16 R151, desc[UR28][R92.64] ;  /* 0x0000001c5c971981 */ /* 0x000368000c1e1500 */
[----:B------:R1:W5:Y:S04]  /*3270*/  @P1 LDG.E.U16 R153, desc[UR28][R88.64] ;  /* 0x0000001c58991981 */ /* 0x000368000c1e1500 */
[----:B------:R1:W5:Y:S01]  /*3280*/  @P1 LDG.E.U16 R155, desc[UR28][R84.64] ;  /* 0x0000001c549b1981 */ /* 0x000362000c1e1500 */
[----:B------:R-:W-:Y:S01]  /*3290*/  ISETP.GT.AND P3, PT, R68, 0x3, PT ;  /* 0x000000034400780c */ /* 0x000fe20003f64270 */
[----:B------:R-:W-:Y:S01]  /*32a0*/  FMUL R43, R19, UR13 ;  /* 0x0000000d132b7c20 */ /* 0x000fe20008400000 */
[----:B------:R-:W-:-:S02]  /*32b0*/  FSEL R12, R7, -INF , P4 ;  /* 0xff800000070c7808 */ /* 0x000fc40002000000 */
[----:B------:R-:W-:Y:S02]  /*32c0*/  ISETP.GT.AND P4, PT, R68, 0x5, PT ;  /* 0x000000054400780c */ /* 0x000fe40003f84270 */
[----:B------:R-:W-:Y:S02]  /*32d0*/  FSEL R11, R8, -INF , P3 ;  /* 0xff800000080b7808 */ /* 0x000fe40001800000 */
[C---:B------:R-:W-:Y:S02]  /*32e0*/  ISETP.GT.AND P3, PT, R68.reuse, 0x6, PT ;  /* 0x000000064400780c */ /* 0x040fe40003f64270 */
[----:B------:R-:W-:Y:S02]  /*32f0*/  ISETP.GT.AND P5, PT, R68, 0x1, PT ;  /* 0x000000014400780c */ /* 0x000fe40003fa4270 */
[----:B------:R-:W-:Y:S02]  /*3300*/  FSEL R7, R38, -INF , P4 ;  /* 0xff80000026077808 */ /* 0x000fe40002000000 */
[----:B------:R-:W-:-:S02]  /*3310*/  ISETP.GT.AND P4, PT, R68, 0x8, PT ;  /* 0x000000084400780c */ /* 0x000fc40003f84270 */
[----:B------:R-:W-:Y:S02]  /*3320*/  FSEL R8, R39, -INF , P3 ;  /* 0xff80000027087808 */ /* 0x000fe40001800000 */
[----:B------:R-:W-:Y:S02]  /*3330*/  ISETP.GT.AND P3, PT, R68, 0x9, PT ;  /* 0x000000094400780c */ /* 0x000fe40003f64270 */
[----:B------:R-:W-:Y:S02]  /*3340*/  FSEL R9, R6, -INF , P5 ;  /* 0xff80000006097808 */ /* 0x000fe40002800000 */
[----:B------:R-:W-:Y:S02]  /*3350*/  FSEL R6, R13, -INF , P4 ;  /* 0xff8000000d067808 */ /* 0x000fe40002000000 */
[----:B------:R-:W-:Y:S02]  /*3360*/  ISETP.GT.AND P5, PT, R68, 0x4, PT ;  /* 0x000000044400780c */ /* 0x000fe40003fa4270 */
[----:B------:R-:W-:-:S02]  /*3370*/  FSEL R13, R14, -INF , P3 ;  /* 0xff8000000e0d7808 */ /* 0x000fc40001800000 */
[----:B------:R-:W-:Y:S02]  /*3380*/  FMNMX3 R14, R5, R4, R9, !PT ;  /* 0x00000004050e7276 */ /* 0x000fe40007800009 */
[----:B------:R-:W-:Y:S02]  /*3390*/  FSEL R10, R37, -INF , P5 ;  /* 0xff800000250a7808 */ /* 0x000fe40002800000 */
[----:B------:R-:W-:Y:S02]  /*33a0*/  ISETP.GT.AND P5, PT, R68, 0x7, PT ;  /* 0x000000074400780c */ /* 0x000fe40003fa4270 */
[----:B------:R-:W-:Y:S02]  /*33b0*/  FMNMX3 R25, R14, R12, R11, !PT ;  /* 0x0000000c0e197276 */ /* 0x000fe4000780000b */
[----:B------:R-:W-:Y:S02]  /*33c0*/  FSEL R15, R40, -INF , P5 ;  /* 0xff800000280f7808 */ /* 0x000fe40002800000 */
[----:B------:R-:W-:-:S02]  /*33d0*/  FMNMX3 R25, R25, R10, R7, !PT ;  /* 0x0000000a19197276 */ /* 0x000fc40007800007 */
[C---:B------:R-:W-:Y:S02]  /*33e0*/  ISETP.GT.AND P5, PT, R68.reuse, 0xa, PT ;  /* 0x0000000a4400780c */ /* 0x040fe40003fa4270 */
[C---:B------:R-:W-:Y:S02]  /*33f0*/  ISETP.GT.AND P4, PT, R68.reuse, 0xb, PT ;  /* 0x0000000b4400780c */ /* 0x040fe40003f84270 */
[----:B------:R-:W-:Y:S02]  /*3400*/  FMNMX3 R27, R25, R8, R15, !PT ;  /* 0x00000008191b7276 */ /* 0x000fe4000780000f */
[C---:B------:R-:W-:Y:S02]  /*3410*/  ISETP.GT.AND P3, PT, R68.reuse, 0xc, PT ;  /* 0x0000000c4400780c */ /* 0x040fe40003f64270 */
[----:B------:R-:W-:Y:S02]  /*3420*/  FSEL R17, R41, -INF , P5 ;  /* 0xff80000029117808 */ /* 0x000fe40002800000 */
[----:B------:R-:W-:-:S02]  /*3430*/  ISETP.GT.AND P5, PT, R68, 0xd, PT ;  /* 0x0000000d4400780c */ /* 0x000fc40003fa4270 */
[----:B------:R-:W-:Y:S02]  /*3440*/  FSEL R14, R16, -INF , P4 ;  /* 0xff800000100e7808 */ /* 0x000fe40002000000 */
[----:B------:R-:W-:Y:S02]  /*3450*/  FMNMX3 R29, R27, R6, R13, !PT ;  /* 0x000000061b1d7276 */ /* 0x000fe4000780000d */
[----:B------:R-:W-:Y:S02]  /*3460*/  ISETP.GT.AND P4, PT, R68, 0xe, PT ;  /* 0x0000000e4400780c */ /* 0x000fe40003f84270 */
[----:B------:R-:W-:Y:S02]  /*3470*/  FSEL R19, R42, -INF , P3 ;  /* 0xff8000002a137808 */ /* 0x000fe40001800000 */
[----:B------:R-:W-:Y:S02]  /*3480*/  ISETP.GT.AND P3, PT, R68, 0xf, PT ;  /* 0x0000000f4400780c */ /* 0x000fe40003f64270 */
[----:B------:R-:W-:-:S02]  /*3490*/  FSEL R16, R18, -INF , P5 ;  /* 0xff80000012107808 */ /* 0x000fc40002800000 */
[----:B------:R-:W-:Y:S02]  /*34a0*/  FMNMX3 R33, R29, R17, R14, !PT ;  /* 0x000000111d217276 */ /* 0x000fe4000780000e */
[C---:B------:R-:W-:Y:S02]  /*34b0*/  ISETP.GT.AND P5, PT, R68.reuse, 0x10, PT ;  /* 0x000000104400780c */ /* 0x040fe40003fa4270 */
[----:B------:R-:W-:Y:S02]  /*34c0*/  FSEL R18, R43, -INF , P4 ;  /* 0xff8000002b127808 */ /* 0x000fe40002000000 */
[----:B------:R-:W-:Y:S02]  /*34d0*/  ISETP.GT.AND P4, PT, R68, 0x11, PT ;  /* 0x000000114400780c */ /* 0x000fe40003f84270 */
[----:B------:R-:W-:Y:S02]  /*34e0*/  FSEL R25, R44, -INF , P3 ;  /* 0xff8000002c197808 */ /* 0x000fe40001800000 */
[----:B------:R-:W-:-:S02]  /*34f0*/  FMNMX3 R36, R33, R19, R16, !PT ;  /* 0x0000001321247276 */ /* 0x000fc40007800010 */
[C---:B------:R-:W-:Y:S02]  /*3500*/  ISETP.GT.AND P3, PT, R68.reuse, 0x12, PT ;  /* 0x000000124400780c */ /* 0x040fe40003f64270 */
[----:B------:R-:W-:Y:S02]  /*3510*/  FSEL R27, R45, -INF , P5 ;  /* 0xff8000002d1b7808 */ /* 0x000fe40002800000 */
[----:B------:R-:W-:Y:S02]  /*3520*/  ISETP.GT.AND P5, PT, R68, 0x13, PT ;  /* 0x000000134400780c */ /* 0x000fe40003fa4270 */
[----:B------:R-:W-:Y:S02]  /*3530*/  FSEL R29, R46, -INF , P4 ;  /* 0xff8000002e1d7808 */ /* 0x000fe40002000000 */
[----:B------:R-:W-:Y:S02]  /*3540*/  FMNMX3 R38, R36, R18, R25, !PT ;  /* 0x0000001224267276 */ /* 0x000fe40007800019 */
[----:B------:R-:W-:-:S02]  /*3550*/  ISETP.GT.AND P4, PT, R68, 0x14, PT ;  /* 0x000000144400780c */ /* 0x000fc40003f84270 */
[----:B------:R-:W-:Y:S02]  /*3560*/  FSEL R31, R47, -INF , P3 ;  /* 0xff8000002f1f7808 */ /* 0x000fe40001800000 */
[----:B------:R-:W-:Y:S02]  /*3570*/  ISETP.GT.AND P3, PT, R68, 0x15, PT ;  /* 0x000000154400780c */ /* 0x000fe40003f64270 */
[----:B------:R-:W-:Y:S02]  /*3580*/  FSEL R33, R48, -INF , P5 ;  /* 0xff80000030217808 */ /* 0x000fe40002800000 */
[----:B------:R-:W-:Y:S02]  /*3590*/  FMNMX3 R38, R38, R27, R29, !PT ;  /* 0x0000001b26267276 */ /* 0x000fe4000780001d */
[----:B------:R-:W-:Y:S02]  /*35a0*/  ISETP.GT.AND P5, PT, R68, 0x16, PT ;  /* 0x000000164400780c */ /* 0x000fe40003fa4270 */
[----:B------:R-:W-:-:S02]  /*35b0*/  FSEL R36, R49, -INF , P4 ;  /* 0xff80000031247808 */ /* 0x000fc40002000000 */
[----:B------:R-:W-:Y:S02]  /*35c0*/  ISETP.GT.AND P4, PT, R68, 0x17, PT ;  /* 0x000000174400780c */ /* 0x000fe40003f84270 */
[----:B------:R-:W-:Y:S02]  /*35d0*/  FSEL R37, R50, -INF , P3 ;  /* 0xff80000032257808 */ /* 0x000fe40001800000 */
[----:B------:R-:W-:Y:S02]  /*35e0*/  FMNMX3 R40, R38, R31, R33, !PT ;  /* 0x0000001f26287276 */ /* 0x000fe40007800021 */
[C---:B------:R-:W-:Y:S02]  /*35f0*/  ISETP.GT.AND P3, PT, R68.reuse, 0x18, PT ;  /* 0x000000184400780c */ /* 0x040fe40003f64270 */
[----:B------:R-:W-:Y:S02]  /*3600*/  FSEL R39, R51, -INF , P5 ;  /* 0xff80000033277808 */ /* 0x000fe40002800000 */
[----:B------:R-:W-:-:S02]  /*3610*/  ISETP.GT.AND P5, PT, R68, 0x19, PT ;  /* 0x000000194400780c */ /* 0x000fc40003fa4270 */
[----:B------:R-:W-:Y:S02]  /*3620*/  FSEL R38, R52, -INF , P4 ;  /* 0xff80000034267808 */ /* 0x000fe40002000000 */
[----:B------:R-:W-:Y:S02]  /*3630*/  FMNMX3 R42, R40, R36, R37, !PT ;  /* 0x00000024282a7276 */ /* 0x000fe40007800025 */
[C---:B------:R-:W-:Y:S02]  /*3640*/  ISETP.GT.AND P4, PT, R68.reuse, 0x1a, PT ;  /* 0x0000001a4400780c */ /* 0x040fe40003f84270 */
[----:B------:R-:W-:Y:S02]  /*3650*/  FSEL R41, R53, -INF , P3 ;  /* 0xff80000035297808 */ /* 0x000fe40001800000 */
[----:B------:R-:W-:Y:S02]  /*3660*/  ISETP.GT.AND P3, PT, R68, 0x1b, PT ;  /* 0x0000001b4400780c */ /* 0x000fe40003f64270 */
[----:B------:R-:W-:-:S02]  /*3670*/  FSEL R40, R54, -INF , P5 ;  /* 0xff80000036287808 */ /* 0x000fc40002800000 */
[----:B------:R-:W-:Y:S02]  /*3680*/  FMNMX3 R44, R42, R39, R38, !PT ;  /* 0x000000272a2c7276 */ /* 0x000fe40007800026 */
[----:B------:R-:W-:Y:S02]  /*3690*/  FSEL R43, R55, -INF , P4 ;  /* 0xff800000372b7808 */ /* 0x000fe40002000000 */
[C---:B------:R-:W-:Y:S02]  /*36a0*/  ISETP.GT.AND P5, PT, R68.reuse, 0x1c, PT ;  /* 0x0000001c4400780c */ /* 0x040fe40003fa4270 */
[----:B------:R-:W-:Y:S02]  /*36b0*/  ISETP.GT.AND P4, PT, R68, 0x1d, PT ;  /* 0x0000001d4400780c */ /* 0x000fe40003f84270 */
[----:B------:R-:W-:Y:S02]  /*36c0*/  FSEL R42, R56, -INF , P3 ;  /* 0xff800000382a7808 */ /* 0x000fe40001800000 */
[----:B------:R-:W-:-:S02]  /*36d0*/  FMNMX3 R46, R44, R41, R40, !PT ;  /* 0x000000292c2e7276 */ /* 0x000fc40007800028 */
[----:B------:R-:W-:Y:S02]  /*36e0*/  ISETP.GT.AND P3, PT, R68, 0x1e, PT ;  /* 0x0000001e4400780c */ /* 0x000fe40003f64270 */
[----:B------:R-:W-:Y:S02]  /*36f0*/  FSEL R45, R57, -INF , P5 ;  /* 0xff800000392d7808 */ /* 0x000fe40002800000 */
[----:B------:R-:W-:Y:S02]  /*3700*/  FSEL R44, R58, -INF , P4 ;  /* 0xff8000003a2c7808 */ /* 0x000fe40002000000 */
[----:B------:R-:W-:Y:S02]  /*3710*/  FMNMX3 R46, R46, R43, R42, !PT ;  /* 0x0000002b2e2e7276 */ /* 0x000fe4000780002a */
[----:B------:R-:W-:Y:S02]  /*3720*/  FSEL R35, R35, -INF , P3 ;  /* 0xff80000023237808 */ /* 0x000fe40001800000 */
[----:B------:R-:W-:-:S04]  /*3730*/  FMNMX3 R46, R46, R45, R44, !PT ;  /* 0x0000002d2e2e7276 */ /* 0x000fc8000780002c */
[----:B------:R-:W-:-:S05]  /*3740*/  FMNMX3 R80, R46, -INF , R35, !PT ;  /* 0xff8000002e507876 */ /* 0x000fca0007800023 */
[--C-:B------:R-:W-:Y:S01]  /*3750*/  FADD R5, R5, -R80.reuse ;  /* 0x8000005005057221 */ /* 0x100fe20000000000 */
[----:B------:R-:W-:-:S03]  /*3760*/  FADD R11, R11, -R80 ;  /* 0x800000500b0b7221 */ /* 0x000fc60000000000 */
[----:B------:R-:W-:Y:S01]  /*3770*/  FMUL R46, R5, 1.4426950216293334961 ;  /* 0x3fb8aa3b052e7820 */ /* 0x000fe20000400000 */
[----:B------:R-:W-:Y:S01]  /*3780*/  FMUL R47, R11, 1.4426950216293334961 ;  /* 0x3fb8aa3b0b2f7820 */ /* 0x000fe20000400000 */
[--C-:B------:R-:W-:Y:S01]  /*3790*/  FADD R11, R10, -R80.reuse ;  /* 0x800000500a0b7221 */ /* 0x100fe20000000000 */
[--C-:B------:R-:W-:Y:S02]  /*37a0*/  FADD R5, R4, -R80.reuse ;  /* 0x8000005004057221 */ /* 0x100fe40000000000 */
[----:B------:R3:W-:Y:S01]  /*37b0*/  MUFU.EX2 R4, R46 ;  /* 0x0000002e00047308 */ /* 0x0007e20000000800 */
[--C-:B------:R-:W-:Y:S01]  /*37c0*/  FADD R6, R6, -R80.reuse ;  /* 0x8000005006067221 */ /* 0x100fe20000000000 */
[----:B------:R-:W-:Y:S01]  /*37d0*/  FMUL R5, R5, 1.4426950216293334961 ;  /* 0x3fb8aa3b05057820 */ /* 0x000fe20000400000 */
[--C-:B------:R-:W-:Y:S01]  /*37e0*/  FADD R9, R9, -R80.reuse ;  /* 0x8000005009097221 */ /* 0x100fe20000000000 */
[----:B---3--:R-:W-:Y:S01]  /*37f0*/  FMUL R46, R11, 1.4426950216293334961 ;  /* 0x3fb8aa3b0b2e7820 */ /* 0x008fe20000400000 */
[----:B------:R-:W-:-:S03]  /*3800*/  FADD R11, R7, -R80 ;  /* 0x80000050070b7221 */ /* 0x000fc60000000000 */
[----:B------:R3:W-:Y:S01]  /*3810*/  MUFU.EX2 R10, R47 ;  /* 0x0000002f000a7308 */ /* 0x0007e20000000800 */
[--C-:B------:R-:W-:Y:S01]  /*3820*/  FADD R17, R17, -R80.reuse ;  /* 0x8000005011117221 */ /* 0x100fe20000000000 */
[----:B------:R-:W-:Y:S01]  /*3830*/  FMUL R48, R11, 1.4426950216293334961 ;  /* 0x3fb8aa3b0b307820 */ /* 0x000fe20000400000 */
[----:B------:R-:W-:Y:S01]  /*3840*/  FMUL R9, R9, 1.4426950216293334961 ;  /* 0x3fb8aa3b09097820 */ /* 0x000fe20000400000 */
[--C-:B------:R-:W-:Y:S01]  /*3850*/  FADD R12, R12, -R80.reuse ;  /* 0x800000500c0c7221 */ /* 0x100fe20000000000 */
[--C-:B------:R-:W-:Y:S01]  /*3860*/  FADD R11, R8, -R80.reuse ;  /* 0x80000050080b7221 */ /* 0x100fe20000000000 */
[----:B---3--:R-:W-:Y:S01]  /*3870*/  FMUL R47, R6, 1.4426950216293334961 ;  /* 0x3fb8aa3b062f7820 */ /* 0x008fe20000400000 */
[----:B------:R-:W-:Y:S01]  /*3880*/  FADD R6, R14, -R80 ;  /* 0x800000500e067221 */ /* 0x000fe20000000000 */
[----:B------:R-:W3:Y:S01]  /*3890*/  MUFU.EX2 R5, R5 ;  /* 0x0000000500057308 */ /* 0x000ee20000000800 */
[----:B------:R-:W-:-:S07]  /*38a0*/  FMUL R12, R12, 1.4426950216293334961 ;  /* 0x3fb8aa3b0c0c7820 */ /* 0x000fce0000400000 */
[----:B------:R4:W-:Y:S02]  /*38b0*/  MUFU.EX2 R8, R48 ;  /* 0x0000003000087308 */ /* 0x0009e40000000800 */
[----:B----4-:R-:W-:Y:S01]  /*38c0*/  FMUL R48, R17, 1.4426950216293334961 ;  /* 0x3fb8aa3b11307820 */ /* 0x010fe20000400000 */
[----:B------:R-:W-:Y:S01]  /*38d0*/  FMUL R17, R6, 1.4426950216293334961 ;  /* 0x3fb8aa3b06117820 */ /* 0x000fe20000400000 */
[----:B------:R-:W-:-:S04]  /*38e0*/  FADD R6, R16, -R80 ;  /* 0x8000005010067221 */ /* 0x000fc80000000000 */
[----:B------:R-:W4:Y:S01]  /*38f0*/  MUFU.EX2 R9, R9 ;  /* 0x0000000900097308 */ /* 0x000f220000000800 */
[----:B------:R-:W-:-:S07]  /*3900*/  FADD R19, R19, -R80 ;  /* 0x8000005013137221 */ /* 0x000fce0000000000 */
[----:B------:R-:W-:Y:S08]  /*3910*/  MUFU.EX2 R7, R46 ;  /* 0x0000002e00077308 */ /* 0x000ff00000000800 */
[----:B------:R0:W-:Y:S01]  /*3920*/  MUFU.EX2 R46, R47 ;  /* 0x0000002f002e7308 */ /* 0x0001e20000000800 */
[----:B------:R-:W-:-:S07]  /*3930*/  FADD R27, R27, -R80 ;  /* 0x800000501b1b7221 */ /* 0x000fce0000000000 */
[----:B------:R-:W1:Y:S01]  /*3940*/  MUFU.EX2 R12, R12 ;  /* 0x0000000c000c7308 */ /* 0x000e620000000800 */
[----:B0-----:R-:W-:Y:S01]  /*3950*/  FMUL R47, R6, 1.4426950216293334961 ;  /* 0x3fb8aa3b062f7820 */ /* 0x001fe20000400000 */
[----:B------:R-:W-:Y:S01]  /*3960*/  FADD R6, R18, -R80 ;  /* 0x8000005012067221 */ /* 0x000fe20000000000 */
[----:B------:R-:W-:-:S03]  /*3970*/  FMUL R49, R19, 1.4426950216293334961 ;  /* 0x3fb8aa3b13317820 */ /* 0x000fc60000400000 */
[----:B------:R-:W-:Y:S01]  /*3980*/  FMUL R6, R6, 1.4426950216293334961 ;  /* 0x3fb8aa3b06067820 */ /* 0x000fe20000400000 */
[--C-:B------:R-:W-:Y:S01]  /*3990*/  FADD R29, R29, -R80.reuse ;  /* 0x800000501d1d7221 */ /* 0x100fe20000000000 */
[--C-:B------:R-:W-:Y:S01]  /*39a0*/  FADD R33, R33, -R80.reuse ;  /* 0x8000005021217221 */ /* 0x100fe20000000000 */
[----:B------:R0:W-:Y:S01]  /*39b0*/  MUFU.EX2 R14, R48 ;  /* 0x00000030000e7308 */ /* 0x0001e20000000800 */
[----:B------:R-:W-:Y:S01]  /*39c0*/  FMUL R11, R11, 1.4426950216293334961 ;  /* 0x3fb8aa3b0b0b7820 */ /* 0x000fe20000400000 */
[----:B------:R-:W-:-:S06]  /*39d0*/  FADD R15, R15, -R80 ;  /* 0x800000500f0f7221 */ /* 0x000fcc0000000000 */
[----:B------:R3:W-:Y:S01]  /*39e0*/  MUFU.EX2 R19, R6 ;  /* 0x0000000600137308 */ /* 0x0007e20000000800 */
[----:B0-----:R-:W-:Y:S01]  /*39f0*/  FMUL R48, R27, 1.4426950216293334961 ;  /* 0x3fb8aa3b1b307820 */ /* 0x001fe20000400000 */
[----:B------:R-:W-:Y:S01]  /*3a00*/  FMUL R27, R29, 1.4426950216293334961 ;  /* 0x3fb8aa3b1d1b7820 */ /* 0x000fe20000400000 */
[----:B------:R-:W-:Y:S01]  /*3a10*/  FMUL R29, R33, 1.4426950216293334961 ;  /* 0x3fb8aa3b211d7820 */ /* 0x000fe20000400000 */
[----:B------:R-:W-:Y:S01]  /*3a20*/  FMUL R15, R15, 1.4426950216293334961 ;  /* 0x3fb8aa3b0f0f7820 */ /* 0x000fe20000400000 */
[----:B---3--:R-:W-:-:S03]  /*3a30*/  FADD R6, R4, R5 ;  /* 0x0000000504067221 */ /* 0x008fc60000000000 */
[----:B------:R-:W0:Y:S01]  /*3a40*/  MUFU.EX2 R11, R11 ;  /* 0x0000000b000b7308 */ /* 0x000e220000000800 */
[----:B----4-:R-:W-:Y:S01]  /*3a50*/  FADD R33, R9, R6 ;  /* 0x0000000609217221 */ /* 0x010fe20000000000 */
[----:B------:R-:W-:-:S03]  /*3a60*/  FADD R13, R13, -R80 ;  /* 0x800000500d0d7221 */ /* 0x000fc60000000000 */
[----:B-1----:R-:W-:-:S03]  /*3a70*/  FADD R33, R12, R33 ;  /* 0x000000210c217221 */ /* 0x002fc60000000000 */
[----:B------:R-:W1:Y:S01]  /*3a80*/  MUFU.EX2 R15, R15 ;  /* 0x0000000f000f7308 */ /* 0x000e620000000800 */
[----:B------:R-:W-:Y:S01]  /*3a90*/  FMUL R13, R13, 1.4426950216293334961 ;  /* 0x3fb8aa3b0d0d7820 */ /* 0x000fe20000400000 */
[----:B------:R-:W-:Y:S01]  /*3aa0*/  FADD R6, R10, R33 ;  /* 0x000000210a067221 */ /* 0x000fe20000000000 */
[----:B------:R-:W-:-:S03]  /*3ab0*/  FADD R31, R31, -R80 ;  /* 0x800000501f1f7221 */ /* 0x000fc60000000000 */
[----:B------:R-:W-:Y:S02]  /*3ac0*/  FADD R33, R7, R6 ;  /* 0x0000000607217221 */ /* 0x000fe40000000000 */
[----:B------:R-:W3:Y:S01]  /*3ad0*/  MUFU.EX2 R13, R13 ;  /* 0x0000000d000d7308 */ /* 0x000ee20000000800 */
[----:B------:R-:W-:Y:S01]  /*3ae0*/  FADD R37, R37, -R80 ;  /* 0x8000005025257221 */ /* 0x000fe20000000000 */
[----:B------:R-:W-:Y:S01]  /*3af0*/  FMUL R31, R31, 1.4426950216293334961 ;  /* 0x3fb8aa3b1f1f7820 */ /* 0x000fe20000400000 */
[----:B------:R-:W-:Y:S02]  /*3b00*/  FADD R52, R8, R33 ;  /* 0x0000002108347221 */ /* 0x000fe40000000000 */
[----:B------:R-:W-:Y:S02]  /*3b10*/  FMUL R37, R37, 1.4426950216293334961 ;  /* 0x3fb8aa3b25257820 */ /* 0x000fe40000400000 */
[----:B0-----:R-:W-:Y:S01]  /*3b20*/  FADD R52, R11, R52 ;  /* 0x000000340b347221 */ /* 0x001fe20000000000 */
[----:B------:R-:W-:Y:S01]  /*3b30*/  MUFU.EX2 R50, R31 ;  /* 0x0000001f00327308 */ /* 0x000fe20000000800 */
[----:B------:R-:W-:-:S07]  /*3b40*/  FADD R25, R25, -R80 ;  /* 0x8000005019197221 */ /* 0x000fce0000000000 */
[----:B------:R-:W0:Y:S08]  /*3b50*/  MUFU.EX2 R17, R17 ;  /* 0x0000001100117308 */ /* 0x000e300000000800 */
[----:B------:R1:W-:Y:S01]  /*3b60*/  MUFU.EX2 R31, R37 ;  /* 0x00000025001f7308 */ /* 0x0003e20000000800 */
[----:B------:R-:W-:Y:S01]  /*3b70*/  FADD R39, R39, -R80 ;  /* 0x8000005027277221 */ /* 0x000fe20000000000 */
[----:B-1----:R-:W-:-:S06]  /*3b80*/  FADD R37, R15, R52 ;  /* 0x000000340f257221 */ /* 0x002fcc0000000000 */
[----:B------:R-:W1:Y:S01]  /*3b90*/  MUFU.EX2 R16, R49 ;  /* 0x0000003100107308 */ /* 0x000e620000000800 */
[----:B------:R-:W-:Y:S01]  /*3ba0*/  FADD R52, R46, R37 ;  /* 0x000000252e347221 */ /* 0x000fe20000000000 */
[----:B------:R-:W-:-:S03]  /*3bb0*/  FMUL R25, R25, 1.4426950216293334961 ;  /* 0x3fb8aa3b19197820 */ /* 0x000fc60000400000 */
[----:B---3--:R-:W-:-:S03]  /*3bc0*/  FADD R37, R13, R52 ;  /* 0x000000340d257221 */ /* 0x008fc60000000000 */
[----:B------:R-:W3:Y:S01]  /*3bd0*/  MUFU.EX2 R18, R47 ;  /* 0x0000002f00127308 */ /* 0x000ee20000000800 */
[----:B------:R-:W-:Y:S01]  /*3be0*/  FMUL R39, R39, 1.4426950216293334961 ;  /* 0x3fb8aa3b27277820 */ /* 0x000fe20000400000 */
[----:B------:R-:W-:Y:S01]  /*3bf0*/  FADD R52, R14, R37 ;  /* 0x000000250e347221 */ /* 0x000fe20000000000 */
[----:B------:R-:W-:-:S05]  /*3c00*/  FADD R6, R38, -R80 ;  /* 0x8000005026067221 */ /* 0x000fca0000000000 */
[----:B------:R-:W4:Y:S08]  /*3c10*/  MUFU.EX2 R25, R25 ;  /* 0x0000001900197308 */ /* 0x000f300000000800 */
[----:B------:R0:W-:Y:S02]  /*3c20*/  MUFU.EX2 R38, R39 ;  /* 0x0000002700267308 */ /* 0x0001e40000000800 */
[----:B0-----:R-:W-:-:S06]  /*3c30*/  FADD R39, R17, R52 ;  /* 0x0000003411277221 */ /* 0x001fcc0000000000 */
[----:B------:R-:W0:Y:S01]  /*3c40*/  MUFU.EX2 R48, R48 ;  /* 0x0000003000307308 */ /* 0x000e220000000800 */
[----:B-1----:R-:W-:Y:S01]  /*3c50*/  FADD R39, R16, R39 ;  /* 0x0000002710277221 */ /* 0x002fe20000000000 */
[----:B------:R-:W-:Y:S01]  /*3c60*/  FADD R36, R36, -R80 ;  /* 0x8000005024247221 */ /* 0x000fe20000000000 */
[----:B------:R-:W-:Y:S02]  /*3c70*/  FMUL R33, R6, 1.4426950216293334961 ;  /* 0x3fb8aa3b06217820 */ /* 0x000fe40000400000 */
[----:B---3--:R-:W-:-:S03]  /*3c80*/  FADD R52, R18, R39 ;  /* 0x0000002712347221 */ /* 0x008fc60000000000 */
[----:B------:R-:W1:Y:S01]  /*3c90*/  MUFU.EX2 R27, R27 ;  /* 0x0000001b001b7308 */ /* 0x000e620000000800 */
[----:B------:R-:W-:Y:S01]  /*3ca0*/  FADD R6, R40, -R80 ;  /* 0x8000005028067221 */ /* 0x000fe20000000000 */
[----:B------:R-:W-:Y:S01]  /*3cb0*/  FMUL R36, R36, 1.4426950216293334961 ;  /* 0x3fb8aa3b24247820 */ /* 0x000fe20000400000 */
[----:B------:R-:W-:Y:S02]  /*3cc0*/  FADD R52, R19, R52 ;  /* 0x0000003413347221 */ /* 0x000fe40000000000 */
[----:B------:R-:W-:Y:S02]  /*3cd0*/  FMUL R6, R6, 1.4426950216293334961 ;  /* 0x3fb8aa3b06067820 */ /* 0x000fe40000400000 */
[----:B----4-:R-:W-:Y:S01]  /*3ce0*/  FADD R39, R25, R52 ;  /* 0x0000003419277221 */ /* 0x010fe20000000000 */
[----:B------:R-:W3:Y:S08]  /*3cf0*/  MUFU.EX2 R29, R29 ;  /* 0x0000001d001d7308 */ /* 0x000ef00000000800 */
[----:B------:R-:W4:Y:S08]  /*3d00*/  MUFU.EX2 R36, R36 ;  /* 0x0000002400247308 */ /* 0x000f300000000800 */
[----:B------:R0:W-:Y:S01]  /*3d10*/  MUFU.EX2 R37, R6 ;  /* 0x0000000600257308 */ /* 0x0001e20000000800 */
[--C-:B------:R-:W-:Y:S01]  /*3d20*/  FADD R41, R41, -R80.reuse ;  /* 0x8000005029297221 */ /* 0x100fe20000000000 */
[----:B------:R-:W-:Y:S01]  /*3d30*/  FADD R42, R42, -R80 ;  /* 0x800000502a2a7221 */ /* 0x000fe20000000000 */
[----:B0-----:R-:W-:-:S04]  /*3d40*/  FADD R6, R48, R39 ;  /* 0x0000002730067221 */ /* 0x001fc80000000000 */
[----:B-1----:R-:W-:Y:S01]  /*3d50*/  FADD R39, R27, R6 ;  /* 0x000000061b277221 */ /* 0x002fe20000000000 */
[--C-:B------:R-:W-:Y:S01]  /*3d60*/  FADD R43, R43, -R80.reuse ;  /* 0x800000502b2b7221 */ /* 0x100fe20000000000 */
[--C-:B------:R-:W-:Y:S01]  /*3d70*/  FADD R45, R45, -R80.reuse ;  /* 0x800000502d2d7221 */ /* 0x100fe20000000000 */
[--C-:B------:R-:W-:Y:S01]  /*3d80*/  FADD R44, R44, -R80.reuse ;  /* 0x800000502c2c7221 */ /* 0x100fe20000000000 */
[----:B------:R-:W-:Y:S01]  /*3d90*/  FADD R6, R50, R39 ;  /* 0x0000002732067221 */ /* 0x000fe20000000000 */
[----:B------:R-:W-:Y:S01]  /*3da0*/  FADD R35, R35, -R80 ;  /* 0x8000005023237221 */ /* 0x000fe20000000000 */
[----:B------:R-:W0:Y:S01]  /*3db0*/  MUFU.EX2 R33, R33 ;  /* 0x0000002100217308 */ /* 0x000e220000000800 */
[----:B------:R-:W-:Y:S01]  /*3dc0*/  FMUL R41, R41, 1.4426950216293334961 ;  /* 0x3fb8aa3b29297820 */ /* 0x000fe20000400000 */
[----:B------:R-:W-:Y:S01]  /*3dd0*/  FMUL R42, R42, 1.4426950216293334961 ;  /* 0x3fb8aa3b2a2a7820 */ /* 0x000fe20000400000 */
[----:B------:R-:W-:Y:S01]  /*3de0*/  FMUL R43, R43, 1.4426950216293334961 ;  /* 0x3fb8aa3b2b2b7820 */ /* 0x000fe20000400000 */
[----:B------:R-:W-:Y:S01]  /*3df0*/  FMUL R45, R45, 1.4426950216293334961 ;  /* 0x3fb8aa3b2d2d7820 */ /* 0x000fe20000400000 */
[----:B------:R-:W-:Y:S01]  /*3e00*/  FMUL R44, R44, 1.4426950216293334961 ;  /* 0x3fb8aa3b2c2c7820 */ /* 0x000fe20000400000 */
[----:B---3--:R-:W-:Y:S01]  /*3e10*/  FADD R39, R29, R6 ;  /* 0x000000061d277221 */ /* 0x008fe20000000000 */
[----:B------:R-:W-:Y:S01]  /*3e20*/  FMUL R35, R35, 1.4426950216293334961 ;  /* 0x3fb8aa3b23237820 */ /* 0x000fe20000400000 */
[----:B------:R-:W1:Y:S01]  /*3e30*/  MUFU.EX2 R40, R41 ;  /* 0x0000002900287308 */ /* 0x000e620000000800 */
[----:B------:R-:W-:-:S07]  /*3e40*/  F2FP.F16.F32.PACK_AB R4, R5, R4 ;  /* 0x000000040504723e */ /* 0x000fce00000000ff */
[----:B------:R4:W-:Y:S01]  /*3e50*/  MUFU.EX2 R79, R42 ;  /* 0x0000002a004f7308 */ /* 0x0009e20000000800 */
[----:B------:R-:W-:-:S07]  /*3e60*/  F2FP.F16.F32.PACK_AB R5, R12, R9 ;  /* 0x000000090c05723e */ /* 0x000fce00000000ff */
[----:B------:R-:W3:Y:S01]  /*3e70*/  MUFU.EX2 R82, R43 ;  /* 0x0000002b00527308 */ /* 0x000ee20000000800 */
[----:B----4-:R-:W-:-:S07]  /*3e80*/  FADD R42, R36, R39 ;  /* 0x00000027242a7221 */ /* 0x010fce0000000000 */
[----:B------:R-:W4:Y:S01]  /*3e90*/  MUFU.EX2 R78, R45 ;  /* 0x0000002d004e7308 */ /* 0x000f220000000800 */
[----:B------:R-:W-:-:S07]  /*3ea0*/  FADD R39, R31, R42 ;  /* 0x0000002a1f277221 */ /* 0x000fce0000000000 */
[----:B------:R-:W-:Y:S01]  /*3eb0*/  MUFU.EX2 R76, R44 ;  /* 0x0000002c004c7308 */ /* 0x000fe20000000800 */
[----:B------:R-:W-:-:S07]  /*3ec0*/  F2FP.F16.F32.PACK_AB R9, R14, R13 ;  /* 0x0000000d0e09723e */ /* 0x000fce00000000ff */
[----:B------:R-:W2:Y:S01]  /*3ed0*/  MUFU.EX2 R73, R35 ;  /* 0x0000002300497308 */ /* 0x000ea20000000800 */
[----:B------:R-:W-:Y:S01]  /*3ee0*/  FADD R14, R38, R39 ;  /* 0x00000027260e7221 */ /* 0x000fe20000000000 */
[----:B------:R-:W-:Y:S02]  /*3ef0*/  F2FP.F16.F32.PACK_AB R6, R7, R10 ;  /* 0x0000000a0706723e */ /* 0x000fe400000000ff */
[----:B------:R-:W-:Y:S01]  /*3f00*/  F2FP.F16.F32.PACK_AB R10, R16, R17 ;  /* 0x00000011100a723e */ /* 0x000fe200000000ff */
[----:B0-----:R-:W-:Y:S01]  /*3f10*/  FADD R17, R33, R14 ;  /* 0x0000000e21117221 */ /* 0x001fe20000000000 */
[----:B------:R-:W-:Y:S02]  /*3f20*/  F2FP.F16.F32.PACK_AB R7, R11, R8 ;  /* 0x000000080b07723e */ /* 0x000fe400000000ff */
[----:B------:R-:W-:Y:S01]  /*3f30*/  F2FP.F16.F32.PACK_AB R14, R36, R29 ;  /* 0x0000001d240e723e */ /* 0x000fe200000000ff */
[----:B-1----:R-:W-:Y:S01]  /*3f40*/  FADD R36, R40, R17 ;  /* 0x0000001128247221 */ /* 0x002fe20000000000 */
[----:B------:R-:W-:-:S02]  /*3f50*/  F2FP.F16.F32.PACK_AB R8, R46, R15 ;  /* 0x0000000f2e08723e */ /* 0x000fc400000000ff */
[----:B------:R-:W-:Y:S02]  /*3f60*/  F2FP.F16.F32.PACK_AB R11, R19, R18 ;  /* 0x00000012130b723e */ /* 0x000fe400000000ff */
[----:B------:R-:W-:Y:S02]  /*3f70*/  F2FP.F16.F32.PACK_AB R12, R48, R25 ;  /* 0x00000019300c723e */ /* 0x000fe400000000ff */
[----:B------:R-:W-:Y:S02]  /*3f80*/  F2FP.F16.F32.PACK_AB R13, R50, R27 ;  /* 0x0000001b320d723e */ /* 0x000fe400000000ff */
[----:B------:R-:W-:Y:S02]  /*3f90*/  F2FP.F16.F32.PACK_AB R15, R38, R31 ;  /* 0x0000001f260f723e */ /* 0x000fe400000000ff */
[----:B------:R-:W-:Y:S02]  /*3fa0*/  F2FP.F16.F32.PACK_AB R16, R40, R33 ;  /* 0x000000212810723e */ /* 0x000fe400000000ff */
[----:B---3--:R-:W-:-:S02]  /*3fb0*/  F2FP.F16.F32.PACK_AB R17, R82, R37 ;  /* 0x000000255211723e */ /* 0x008fc400000000ff */
[----:B----4-:R-:W-:Y:S02]  /*3fc0*/  F2FP.F16.F32.PACK_AB R18, R78, R79 ;  /* 0x0000004f4e12723e */ /* 0x010fe400000000ff */
[----:B--2---:R-:W-:Y:S01]  /*3fd0*/  F2FP.F16.F32.PACK_AB R19, R73, R76 ;  /* 0x0000004c4913723e */ /* 0x004fe200000000ff */
[----:B------:R-:W-:Y:S06]  /*3fe0*/  @!P1 BRA `(.L_x_9) ;  /* 0x0000000000049947 */ /* 0x000fec0003800000 */
[----:B------:R0:W-:Y:S02]  /*3ff0*/  STTM.x16 tmem[UR11+0x60], R4 ;  /* 0x00006004000079ed */ /* 0x0001e4000824000b */
.L_x_9:
[----:B-----5:R-:W-:Y:S01]  /*4000*/  STS.U16 [R71+UR8+0x4000], R20 ;  /* 0x0040001447007988 */ /* 0x020fe20008000408 */
[----:B0-----:R-:W-:Y:S01]  /*4010*/  FADD R4, -R80, -INF ;  /* 0xff80000050047421 */ /* 0x001fe20000000100 */
[----:B------:R-:W-:Y:S02]  /*4020*/  FADD R157, R37, R36 ;  /* 0x00000024259d7221 */ /* 0x000fe40000000000 */
[----:B------:R-:W-:Y:S01]  /*4030*/  STS.U16 [R71+UR8+0x4200], R22 ;  /* 0x0042001647007988 */ /* 0x000fe20008000408 */
[----:B------:R-:W-:Y:S01]  /*4040*/  FMUL R81, R4, 1.4426950216293334961 ;  /* 0x3fb8aa3b04517820 */ /* 0x000fe20000400000 */
[----:B------:R-:W-:Y:S02]  /*4050*/  FADD R82, R82, R157 ;  /* 0x0000009d52527221 */ /* 0x000fe40000000000 */
[----:B------:R-:W-:Y:S03]  /*4060*/  STS.U16 [R71+UR8+0x4400], R24 ;  /* 0x0044001847007988 */ /* 0x000fe60008000408 */
[----:B------:R-:W0:Y:S01]  /*4070*/  MUFU.EX2 R81, R81 ;  /* 0x0000005100517308 */ /* 0x000e220000000800 */
        /* <DEDUP_REMOVED lines=8> */
[----:B------:R2:W-:Y:S04]  /*4100*/  STS.U16 [R70+UR8+0x4700], R147 ;  /* 0x0047009346007988 */ /* 0x0005e80008000408 */
[----:B------:R2:W-:Y:S04]  /*4110*/  STS.U16 [R70+UR8+0x4900], R149 ;  /* 0x0049009546007988 */ /* 0x0005e80008000408 */
[----:B------:R2:W-:Y:S04]  /*4120*/  STS.U16 [R70+UR8+0x4b00], R151 ;  /* 0x004b009746007988 */ /* 0x0005e80008000408 */
[----:B------:R2:W-:Y:S04]  /*4130*/  STS.U16 [R70+UR8+0x4d00], R153 ;  /* 0x004d009946007988 */ /* 0x0005e80008000408 */
[----:B------:R2:W-:Y:S01]  /*4140*/  STS.U16 [R70+UR8+0x4f00], R155 ;  /* 0x004f009b46007988 */ /* 0x0005e20008000408 */
[----:B------:R-:W3:Y:S02]  /*4150*/  FENCE.VIEW.ASYNC.T ;  /* 0x00000000000073c6 */ /* 0x000ee40000000200 */
[----:B---3--:R-:W-:Y:S06]  /*4160*/  BAR.SYNC.DEFER_BLOCKING 0x0 ;  /* 0x0000000000007b1d */ /* 0x008fec0000010000 */
[----:B-1----:R-:W1:Y:S01]  /*4170*/  LDTM.x64 R4, tmem[UR11] ;  /* 0x0000000b000479ee */ /* 0x002e620008340000 */
[----:B------:R-:W-:Y:S01]  /*4180*/  NOP ;  /* 0x0000000000007918 */ /* 0x000fe20000000000 */
[----:B0-2---:R-:W-:Y:S05]  /*4190*/  @!P1 BRA `(.L_x_10) ;  /* 0x0000000400049947 */ /* 0x005fea0003800000 */
[C---:B-1----:R-:W-:Y:S01]  /*41a0*/  FMUL R4, R81.reuse, R4 ;  /* 0x0000000451047220 */ /* 0x042fe20000400000 */
[C---:B------:R-:W-:Y:S01]  /*41b0*/  FMUL R5, R81.reuse, R5 ;  /* 0x0000000551057220 */ /* 0x040fe20000400000 */
        /* <DEDUP_REMOVED lines=61> */
[----:B------:R-:W-:-:S04]  /*4590*/  FMUL R67, R81, R67 ;  /* 0x0000004351437220 */ /* 0x000fc80000400000 */
[----:B------:R0:W-:Y:S03]  /*45a0*/  STTM.x64 tmem[UR11], R4 ;  /* 0x00000004000079ed */ /* 0x0001e6000834000b */
.L_x_10:
[----:B-1----:R-:W1:Y:S02]  /*45b0*/  FENCE.VIEW.ASYNC.T ;  /* 0x00000000000073c6 */ /* 0x002e640000000200 */
[----:B-1----:R-:W-:Y:S01]  /*45c0*/  BAR.SYNC.DEFER_BLOCKING 0x0 ;  /* 0x0000000000007b1d */ /* 0x002fe20000010000 */
[----:B------:R-:W-:Y:S01]  /*45d0*/  FADD R79, R79, R82 ;  /* 0x000000524f4f7221 */ /* 0x000fe20000000000 */
[----:B------:R-:W-:Y:S01]  /*45e0*/  UIADD3 UR20, UPT, UPT, UR8, 0x7000, URZ ;  /* 0x0000700008147890 */ /* 0x000fe2000fffe0ff */
[----:B------:R-:W-:Y:S01]  /*45f0*/  FSEL R160, R80, -INF , P1 ;  /* 0xff80000050a07808 */ /* 0x000fe20000800000 */
[----:B------:R-:W-:Y:S01]  /*4600*/  UIADD3 UR13, UPT, UPT, UR10, 0x60, URZ ;  /* 0x000000600a0d7890 */ /* 0x000fe2000fffe0ff */
[----:B------:R-:W-:-:S04]  /*4610*/  FADD R79, R78, R79 ;  /* 0x0000004f4e4f7221 */ /* 0x000fc80000000000 */
[----:B------:R-:W-:-:S04]  /*4620*/  FADD R76, R76, R79 ;  /* 0x0000004f4c4c7221 */ /* 0x000fc80000000000 */
[----:B------:R-:W-:-:S04]  /*4630*/  FADD R76, R73, R76 ;  /* 0x0000004c494c7221 */ /* 0x000fc80000000000 */
[----:B------:R-:W-:-:S05]  /*4640*/  FADD R76, R81, R76 ;  /* 0x0000004c514c7221 */ /* 0x000fca0000000000 */
[----:B------:R-:W-:Y:S01]  /*4650*/  FSEL R73, R76, 1, P1 ;  /* 0x3f8000004c497808 */ /* 0x000fe20000800000 */
[----:B------:R1:W-:Y:S06]  /*4660*/  MEMBAR.ALL.CTA ;  /* 0x0000000000007992 */ /* 0x0003ec0000008000 */
[----:B-1----:R-:W1:Y:S02]  /*4670*/  FENCE.VIEW.ASYNC.S ;  /* 0x00000000000073c6 */ /* 0x002e640000000000 */
[----:B-1----:R-:W-:Y:S06]  /*4680*/  BAR.SYNC.DEFER_BLOCKING 0x0 ;  /* 0x0000000000007b1d */ /* 0x002fec0000010000 */
[----:B------:R-:W-:Y:S05]  /*4690*/  @!P2 BRA `(.L_x_11) ;  /* 0x000000000064a947 */ /* 0x000fea0003800000 */
[----:B------:R-:W-:Y:S01]  /*46a0*/  UIADD3 UR4, UPT, UPT, UR8, 0x4000, URZ ;  /* 0x0000400008047890 */ /* 0x000fe2000fffe0ff */
[----:B------:R-:W-:Y:S01]  /*46b0*/  BSSY.RECONVERGENT B0, `(.L_x_12) ;  /* 0x0000016000007945 */ /* 0x000fe20003800200 */
[----:B------:R-:W-:Y:S02]  /*46c0*/  ELECT P1, URZ, PT ;  /* 0x0000000000ff782f */ /* 0x000fe40003820000 */
[----:B------:R-:W-:Y:S01]  /*46d0*/  USHF.R.U32.HI UR4, URZ, 0x4, UR4 ;  /* 0x00000004ff047899 */ /* 0x000fe20008011604 */
[----:B------:R-:W-:Y:S01]  /*46e0*/  UMOV UR6, 0xfffffffe ;  /* 0xfffffffe00067882 */ /* 0x000fe20000000000 */
[----:B------:R-:W-:Y:S02]  /*46f0*/  UMOV UR7, 0x7fffbfdf ;  /* 0x7fffbfdf00077882 */ /* 0x000fe40000000000 */
[----:B------:R-:W-:Y:S01]  /*4700*/  USGXT.U32 UR4, UR4, 0xe ;  /* 0x0000000e0404789a */ /* 0x000fe20008000000 */
[----:B------:R-:W-:Y:S01]  /*4710*/  UMOV UR5, URZ ;  /* 0x000000ff00057c82 */ /* 0x000fe20008000000 */
[----:B------:R-:W-:-:S02]  /*4720*/  UIADD3 UR14, UPT, UPT, UR10, 0x68, URZ ;  /* 0x000000680a0e7890 */ /* 0x000fc4000fffe0ff */
[----:B------:R-:W-:Y:S01]  /*4730*/  UIADD3.64 UR6, UPT, UPT, UR4, -UR6, URZ ;  /* 0x8000000604067297 */ /* 0x000fe2000fffe0ff */
[----:B------:R-:W-:Y:S01]  /*4740*/  UMOV UR18, 0x0 ;  /* 0x0000000000127882 */ /* 0x000fe20000000000 */
[----:B------:R-:W-:Y:S01]  /*4750*/  UMOV UR19, 0x8100010 ;  /* 0x0810001000137882 */ /* 0x000fe20000000000 */
[----:B------:R-:W-:Y:S01]  /*4760*/  UMOV UR5, 0x80004020 ;  /* 0x8000402000057882 */ /* 0x000fe20000000000 */
[----:B------:R-:W-:Y:S01]  /*4770*/  UMOV UR22, 0x0 ;  /* 0x0000000000167882 */ /* 0x000fe20000000000 */
[----:B------:R-:W-:Y:S01]  /*4780*/  UMOV UR23, 0x8100010 ;  /* 0x0810001000177882 */ /* 0x000fe20000000000 */
[----:B------:R1:W-:Y:S03]  /*4790*/  UTCHMMA tmem[UR13], gdesc[UR4], tmem[UR10], tmem[UR18], idesc[UR19], UPT ;  /* 0x00ff12040d0079ea */ /* 0x0003e6000b80000a */
[----:B------:R1:W-:Y:S01]  /*47a0*/  UTCHMMA tmem[UR14], gdesc[UR6], tmem[UR10], tmem[UR22], idesc[UR23], UPT ;  /* 0x00ff16060e0079ea */ /* 0x0003e2000b80000a */
[----:B------:R-:W-:Y:S05]  /*47b0*/  @!P1 BRA `(.L_x_13) ;  /* 0x0000000000149947 */ /* 0x000fea0003800000 */
[----:B-1----:R-:W-:Y:S01]  /*47c0*/  UMOV UR4, UR20 ;  /* 0x0000001400047c82 */ /* 0x002fe20008000000 */
[----:B------:R-:W-:Y:S02]  /*47d0*/  UMOV UR5, URZ ;  /* 0x000000ff00057c82 */ /* 0x000fe40008000000 */
[----:B------:R-:W-:Y:S02]  /*47e0*/  UMOV UR4, UR4 ;  /* 0x0000000400047c82 */ /* 0x000fe40008000000 */
[----:B------:R2:W-:Y:S01]  /*47f0*/  UTCBAR [UR4], URZ ;  /* 0x000000ff040073e9 */ /* 0x0005e200080000ff */
[----:B------:R-:W-:Y:S02]  /*4800*/  NOP ;  /* 0x0000000000007918 */ /* 0x000fe40000000000 */
.L_x_13:
[----:B-12---:R-:W-:Y:S05]  /*4810*/  BSYNC.RECONVERGENT B0 ;  /* 0x0000000000007941 */ /* 0x006fea0003800200 */
.L_x_12:
[----:B------:R-:W-:Y:S05]  /*4820*/  BRA `(.L_x_14) ;  /* 0x0000000000087947 */ /* 0x000fea0003800000 */
.L_x_11:
[----:B------:R-:W-:-:S13]  /*4830*/  ISETP.GE.AND P1, PT, R77, RZ, PT ;  /* 0x000000ff4d00720c */ /* 0x000fda0003f26270 */
[----:B------:R-:W-:Y:S05]  /*4840*/  @!P1 BRA `(.L_x_15) ;  /* 0x0000002c00049947 */ /* 0x000fea0003800000 */
.L_x_14:
[----:B------:R-:W1:Y:S01]  /*4850*/  LDCU UR31, c[0x0][0x3d4] ;  /* 0x00007a80ff1f77ac */ /* 0x000e620008000800 */
[----:B------:R-:W-:Y:S02]  /*4860*/  IMAD.SHL.U32 R80, R3, 0x20, RZ ;  /* 0x0000002003507824 */ /* 0x000fe400078e00ff */
[----:B------:R-:W-:Y:S01]  /*4870*/  HFMA2 R3, -RZ, RZ, 0, 0 ;  /* 0x00000000ff037431 */ /* 0x000fe200000001ff */
[----:B------:R-:W-:Y:S01]  /*4880*/  IADD3 R82, PT, PT, R77, 0x60, RZ ;  /* 0x000000604d527810 */ /* 0x000fe20007ffe0ff */
[----:B------:R-:W-:Y:S01]  /*4890*/  USHF.R.U32.HI UR7, URZ, 0x4, UR8 ;  /* 0x00000004ff077899 */ /* 0x000fe20008011608 */
[----:B0-----:R-:W-:Y:S01]  /*48a0*/  IMAD.MOV.U32 R36, RZ, RZ, RZ ;  /* 0x000000ffff247224 */ /* 0x001fe200078e00ff */
[----:B------:R-:W-:Y:S01]  /*48b0*/  USHF.R.U32.HI UR30, URZ, 0x4, UR16 ;  /* 0x00000004ff1e7899 */ /* 0x000fe20008011610 */
[----:B------:R-:W-:Y:S01]  /*48c0*/  CS2R R76, SRZ ;  /* 0x00000000004c7805 */ /* 0x000fe2000001ff00 */
[----:B------:R-:W-:Y:S01]  /*48d0*/  USGXT.U32 UR16, UR7, 0xe ;  /* 0x0000000e0710789a */ /* 0x000fe20008000000 */
[----:B------:R-:W-:Y:S01]  /*48e0*/  IMAD.MOV.U32 R79, RZ, RZ, R80 ;  /* 0x000000ffff4f7224 */ /* 0x000fe200078e0050 */
[----:B------:R-:W-:-:S02]  /*48f0*/  USGXT.U32 UR30, UR30, 0xe ;  /* 0x0000000e1e1e789a */ /* 0x000fc40008000000 */
[----:B------:R-:W-:Y:S02]  /*4900*/  UIADD3 UR4, UPT, UPT, UR8, 0x6000, URZ ;  /* 0x0000600008047890 */ /* 0x000fe4000fffe0ff */
[----:B------:R-:W-:Y:S02]  /*4910*/  ULOP3.LUT UR34, UR16, 0x2000000, URZ, 0xfc, !UPT ;  /* 0x0200000010227892 */ /* 0x000fe4000f8efcff */
[----:B------:R-:W-:Y:S02]  /*4920*/  UIADD3 UR16, UP3, UPT, UR16, 0x2000080, URZ ;  /* 0x0200008010107890 */ /* 0x000fe4000ff7e0ff */
[----:B-1----:R-:W-:Y:S02]  /*4930*/  USHF.L.U32 UR31, UR31, 0x5, URZ ;  /* 0x000000051f1f7899 */ /* 0x002fe400080006ff */
[----:B------:R-:W-:Y:S02]  /*4940*/  UIADD3 UR14, UP2, UPT, UR30, 0x2, URZ ;  /* 0x000000021e0e7890 */ /* 0x000fe4000ff5e0ff */
[----:B------:R-:W-:Y:S01]  /*4950*/  USHF.R.U32.HI UR4, URZ, 0x4, UR4 ;  /* 0x00000004ff047899 */ /* 0x000fe20008011604 */
[----:B------:R-:W-:Y:S01]  /*4960*/  UMOV UR6, URZ ;  /* 0x000000ff00067c82 */ /* 0x000fe20008000000 */
[----:B------:R-:W-:Y:S01]  /*4970*/  UMOV UR5, URZ ;  /* 0x000000ff00057c82 */ /* 0x000fe20008000000 */
[----:B------:R-:W-:Y:S01]  /*4980*/  UISETP.NE.U32.AND UP1, UPT, UR17, URZ, UPT ;  /* 0x000000ff1100728c */ /* 0x000fe2000bf25070 */
[----:B------:R-:W-:Y:S01]  /*4990*/  MOV R78, UR31 ;  /* 0x0000001f004e7c02 */ /* 0x000fe20008000f00 */
[----:B------:R-:W-:-:S02]  /*49a0*/  UIADD3.X UR17, UPT, UPT, UR6, 0x40004040, URZ, UP3, !UPT ;  /* 0x4000404006117890 */ /* 0x000fc40009ffe4ff */
[----:B------:R-:W-:Y:S02]  /*49b0*/  UIADD3.X UR15, UPT, UPT, UR5, 0x40004040, URZ, UP2, !UPT ;  /* 0x40004040050f7890 */ /* 0x000fe400097fe4ff */
[----:B------:R-:W-:Y:S02]  /*49c0*/  USGXT.U32 UR4, UR4, 0xe ;  /* 0x0000000e0404789a */ /* 0x000fe40008000000 */
[----:B------:R-:W-:Y:S02]  /*49d0*/  UIADD3 UR36, UP2, UPT, UR16, 0x80, URZ ;  /* 0x0000008010247890 */ /* 0x000fe4000ff5e0ff */
[----:B------:R-:W-:Y:S01]  /*49e0*/  UIADD3 UR38, UP3, UPT, UR16, 0x100, URZ ;  /* 0x0000010010267890 */ /* 0x000fe2000ff7e0ff */
[----:B------:R-:W-:Y:S01]  /*49f0*/  UMOV UR18, 0xfffffffe ;  /* 0xfffffffe00127882 */ /* 0x000fe20000000000 */
[----:B------:R-:W-:Y:S01]  /*4a00*/  UMOV UR19, 0x7fffbfdf ;  /* 0x7fffbfdf00137882 */ /* 0x000fe20000000000 */
[----:B------:R-:W0:Y:S01]  /*4a10*/  LDCU UR35, c[0x0][0x3a8] ;  /* 0x00007500ff2377ac */ /* 0x000e220008000800 */
[----:B------:R-:W-:-:S02]  /*4a20*/  UIADD3.X UR37, UPT, UPT, UR17, URZ, URZ, UP2, !UPT ;  /* 0x000000ff11257290 */ /* 0x000fc400097fe4ff */
[----:B------:R-:W-:Y:S02]  /*4a30*/  UIADD3.X UR39, UPT, UPT, UR17, URZ, URZ, UP3, !UPT ;  /* 0x000000ff11277290 */ /* 0x000fe40009ffe4ff */
[----:B------:R-:W-:Y:S02]  /*4a40*/  UIADD3.64 UR18, UPT, UPT, UR4, -UR18, URZ ;  /* 0x8000001204127297 */ /* 0x000fe4000fffe0ff */
[----:B------:R-:W-:Y:S02]  /*4a50*/  UIADD3.64 UR40, UPT, UPT, UR14, 0x2, URZ ;  /* 0x000000020e287897 */ /* 0x000fe4000fffe0ff */
[----:B------:R-:W-:Y:S01]  /*4a60*/  UIADD3.64 UR42, UPT, UPT, UR14, 0x4, URZ ;  /* 0x000000040e2a7897 */ /* 0x000fe2000fffe0ff */
[----:B------:R-:W-:Y:S01]  /*4a70*/  UMOV UR32, 0x1 ;  /* 0x0000000100207882 */ /* 0x000fe20000000000 */
[----:B------:R-:W-:-:S10]  /*4a80*/  UMOV UR33, UR20 ;  /* 0x0000001400217c82 */ /* 0x000fd40008000000 */
.L_x_20:
[----:B------:R-:W-:-:S04]  /*4a90*/  IMAD.WIDE R12, R79, 0x2, R74 ;  /* 0x000000024f0c7825 */ /* 0x000fc800078e024a */
[C---:B------:R-:W-:Y:S01]  /*4aa0*/  IMAD.WIDE R14, R79.reuse, 0x2, R138 ;  /* 0x000000024f0e7825 */ /* 0x040fe200078e028a */
[----:B------:R1:W2:Y:S03]  /*4ab0*/  LDG.E.U16 R4, desc[UR28][R12.64] ;  /* 0x0000001c0c047981 */ /* 0x0002a6000c1e1500 */
[C---:B------:R-:W-:Y:S01]  /*4ac0*/  IMAD.WIDE R20, R79.reuse, 0x2, R130 ;  /* 0x000000024f147825 */ /* 0x040fe200078e0282 */
[----:B------:R3:W4:Y:S03]  /*4ad0*/  LDG.E.U16 R6, desc[UR28][R14.64] ;  /* 0x0000001c0e067981 */ /* 0x000726000c1e1500 */
[C---:B------:R-:W-:Y:S01]  /*4ae0*/  IMAD.WIDE R22, R79.reuse, 0x2, R122 ;  /* 0x000000024f167825 */ /* 0x040fe200078e027a */
[----:B------:R5:W4:Y:S03]  /*4af0*/  LDG.E.U16 R8, desc[UR28][R20.64] ;  /* 0x0000001c14087981 */ /* 0x000b26000c1e1500 */
[C---:B------:R-:W-:Y:S01]  /*4b00*/  IMAD.WIDE R24, R79.reuse, 0x2, R128 ;  /* 0x000000024f187825 */ /* 0x040fe200078e0280 */
[----:B------:R0:W4:Y:S03]  /*4b10*/  LDG.E.U16 R10, desc[UR28][R22.64] ;  /* 0x0000001c160a7981 */ /* 0x000126000c1e1500 */
[C---:B------:R-:W-:Y:S01]  /*4b20*/  IMAD.WIDE R16, R79.reuse, 0x2, R144 ;  /* 0x000000024f107825 */ /* 0x040fe200078e0290 */
[----:B------:R0:W4:Y:S03]  /*4b30*/  LDG.E.U16 R9, desc[UR28][R24.64] ;  /* 0x0000001c18097981 */ /* 0x000126000c1e1500 */
[C---:B------:R-:W-:Y:S01]  /*4b40*/  IMAD.WIDE R18, R79.reuse, 0x2, R136 ;  /* 0x000000024f127825 */ /* 0x040fe200078e0288 */
[----:B------:R-:W4:Y:S03]  /*4b50*/  LDG.E.U16 R5, desc[UR28][R16.64] ;  /* 0x0000001c10057981 */ /* 0x000f26000c1e1500 */
[C---:B------:R-:W-:Y:S01]  /*4b60*/  IMAD.WIDE R28, R79.reuse, 0x2, R120 ;  /* 0x000000024f1c7825 */ /* 0x040fe200078e0278 */
[----:B------:R-:W4:Y:S03]  /*4b70*/  LDG.E.U16 R7, desc[UR28][R18.64] ;  /* 0x0000001c12077981 */ /* 0x000f26000c1e1500 */
[C---:B-1----:R-:W-:Y:S01]  /*4b80*/  IMAD.WIDE R12, R79.reuse, 0x2, R142 ;  /* 0x000000024f0c7825 */ /* 0x042fe200078e028e */
[----:B------:R-:W4:Y:S03]  /*4b90*/  LDG.E.U16 R11, desc[UR28][R28.64] ;  /* 0x0000001c1c0b7981 */ /* 0x000f26000c1e1500 */
[----:B---3--:R-:W-:-:S02]  /*4ba0*/  IMAD.WIDE R14, R79, 0x2, R134 ;  /* 0x000000024f0e7825 */ /* 0x008fc400078e0286 */
[----:B------:R1:W3:Y:S02]  /*4bb0*/  LDG.E.U16 R12, desc[UR28][R12.64] ;  /* 0x0000001c0c0c7981 */ /* 0x0002e4000c1e1500 */
[C---:B------:R-:W-:Y:S02]  /*4bc0*/  IMAD.WIDE R26, R79.reuse, 0x2, R126 ;  /* 0x000000024f1a7825 */ /* 0x040fe400078e027e */
[----:B------:R-:W3:Y:S02]  /*4bd0*/  LDG.E.U16 R14, desc[UR28][R14.64] ;  /* 0x0000001c0e0e7981 */ /* 0x000ee4000c1e1500 */
[C---:B------:R-:W-:Y:S02]  /*4be0*/  IMAD.WIDE R30, R79.reuse, 0x2, R118 ;  /* 0x000000024f1e7825 */ /* 0x040fe400078e0276 */
[----:B------:R1:W3:Y:S02]  /*4bf0*/  LDG.E.U16 R16, desc[UR28][R26.64] ;  /* 0x0000001c1a107981 */ /* 0x0002e4000c1e1500 */
[----:B-----5:R-:W-:-:S02]  /*4c00*/  IMAD.WIDE R20, R79, 0x2, R140 ;  /* 0x000000024f147825 */ /* 0x020fc400078e028c */
[----:B------:R-:W5:Y:S02]  /*4c10*/  LDG.E.U16 R18, desc[UR28][R30.64] ;  /* 0x0000001c1e127981 */ /* 0x000f64000c1e1500 */
[C---:B0-----:R-:W-:Y:S02]  /*4c20*/  IMAD.WIDE R22, R79.reuse, 0x2, R132 ;  /* 0x000000024f167825 */ /* 0x041fe400078e0284 */
[----:B------:R-:W5:Y:S02]  /*4c30*/  LDG.E.U16 R21, desc[UR28][R20.64] ;  /* 0x0000001c14157981 */ /* 0x000f64000c1e1500 */
[C---:B------:R-:W-:Y:S02]  /*4c40*/  IMAD.WIDE R24, R79.reuse, 0x2, R124 ;  /* 0x000000024f187825 */ /* 0x040fe400078e027c */
[----:B------:R0:W5:Y:S02]  /*4c50*/  LDG.E.U16 R23, desc[UR28][R22.64] ;  /* 0x0000001c16177981 */ /* 0x000164000c1e1500 */
[----:B------:R-:W-:-:S02]  /*4c60*/  IMAD.WIDE R32, R79, 0x2, R116 ;  /* 0x000000024f207825 */ /* 0x000fc400078e0274 */
[----:B------:R0:W5:Y:S04]  /*4c70*/  LDG.E.U16 R25, desc[UR28][R24.64] ;  /* 0x0000001c18197981 */ /* 0x000168000c1e1500 */
[----:B------:R0:W5:Y:S01]  /*4c80*/  LDG.E.U16 R33, desc[UR28][R32.64] ;  /* 0x0000001c20217981 */ /* 0x000162000c1e1500 */
[C---:B------:R-:W-:Y:S02]  /*4c90*/  IADD3 R57, P5, PT, R77.reuse, 0x24, RZ ;  /* 0x000000244d397810 */ /* 0x040fe40007fbe0ff */
[C---:B------:R-:W-:Y:S02]  /*4ca0*/  IADD3 R63, P1, PT, R77.reuse, 0x21, RZ ;  /* 0x000000214d3f7810 */ /* 0x040fe40007f3e0ff */
[C---:B------:R-:W-:Y:S02]  /*4cb0*/  IADD3 R61, P4, PT, R77.reuse, 0x25, RZ ;  /* 0x000000254d3d7810 */ /* 0x040fe40007f9e0ff */
[----:B------:R-:W-:Y:S01]  /*4cc0*/  IADD3.X R60, PT, PT, RZ, R3, RZ, P5, !PT ;  /* 0x00000003ff3c7210 */ /* 0x000fe20002ffe4ff */
[----:B------:R-:W-:Y:S01]  /*4cd0*/  IMAD.X R46, RZ, RZ, R3, P1 ;  /* 0x000000ffff2e7224 */ /* 0x000fe200008e0603 */
[----:B------:R-:W-:-:S02]  /*4ce0*/  IADD3 R147, P3, PT, R77, 0x22, RZ ;  /* 0x000000224d937810 */ /* 0x000fc40007f7e0ff */
[C---:B------:R-:W-:Y:S02]  /*4cf0*/  IADD3 R51, P5, PT, R77.reuse, 0x29, RZ ;  /* 0x000000294d337810 */ /* 0x040fe40007fbe0ff */
[C---:B------:R-:W-:Y:S01]  /*4d00*/  IADD3 R53, P1, PT, R77.reuse, 0x26, RZ ;  /* 0x000000264d357810 */ /* 0x040fe20007f3e0ff */
[--C-:B------:R-:W-:Y:S01]  /*4d10*/  IMAD.X R58, RZ, RZ, R3.reuse, P4 ;  /* 0x000000ffff3a7224 */ /* 0x100fe200020e0603 */
[-C--:B------:R-:W-:Y:S01]  /*4d20*/  IADD3.X R44, PT, PT, RZ, R3.reuse, RZ, P3, !PT ;  /* 0x00000003ff2c7210 */ /* 0x080fe20001ffe4ff */
[----:B------:R-:W-:Y:S01]  /*4d30*/  IMAD.X R154, RZ, RZ, R3, P5 ;  /* 0x000000ffff9a7224 */ /* 0x000fe200028e0603 */
[C---:B------:R-:W-:Y:S02]  /*4d40*/  IADD3 R45, P3, PT, R77.reuse, 0x27, RZ ;  /* 0x000000274d2d7810 */ /* 0x040fe40007f7e0ff */
[----:B------:R-:W-:Y:S02]  /*4d50*/  IADD3 R43, P4, PT, R77, 0x2a, RZ ;  /* 0x0000002a4d2b7810 */ /* 0x000fe40007f9e0ff */
[----:B------:R-:W-:-:S02]  /*4d60*/  IADD3.X R157, PT, PT, RZ, R3, RZ, P1, !PT ;  /* 0x00000003ff9d7210 */ /* 0x000fc40000ffe4ff */
[C---:B------:R-:W-:Y:S02]  /*4d70*/  IADD3 R39, P5, PT, R77.reuse, 0x2e, RZ ;  /* 0x0000002e4d277810 */ /* 0x040fe40007fbe0ff */
[C---:B------:R-:W-:Y:S02]  /*4d80*/  IADD3 R59, P2, PT, R77.reuse, 0x23, RZ ;  /* 0x000000234d3b7810 */ /* 0x040fe40007f5e0ff */
[C---:B------:R-:W-:Y:S01]  /*4d90*/  IADD3 R49, P1, PT, R77.reuse, 0x2b, RZ ;  /* 0x0000002b4d317810 */ /* 0x040fe20007f3e0ff */
[--C-:B------:R-:W-:Y:S01]  /*4da0*/  IMAD.X R156, RZ, RZ, R3.reuse, P3 ;  /* 0x000000ffff9c7224 */ /* 0x100fe200018e0603 */
[-C--:B------:R-:W-:Y:S02]  /*4db0*/  IADD3.X R153, PT, PT, RZ, R3.reuse, RZ, P4, !PT ;  /* 0x00000003ff997210 */ /* 0x080fe400027fe4ff */
[C---:B-1----:R-:W-:Y:S02]  /*4dc0*/  IADD3 R13, P4, PT, R77.reuse, 0x2f, RZ ;  /* 0x0000002f4d0d7810 */ /* 0x042fe40007f9e0ff */
[----:B------:R-:W-:Y:S01]  /*4dd0*/  IADD3.X R148, PT, PT, RZ, R3, RZ, P5, !PT ;  /* 0x00000003ff947210 */ /* 0x000fe20002ffe4ff */
[--C-:B------:R-:W-:Y:S01]  /*4de0*/  IMAD.X R42, RZ, RZ, R3.reuse, P2 ;  /* 0x000000ffff2a7224 */ /* 0x100fe200010e0603 */
[C---:B------:R-:W-:Y:S01]  /*4df0*/  IADD3 R41, P3, PT, R77.reuse, 0x2c, RZ ;  /* 0x0000002c4d297810 */ /* 0x040fe20007f7e0ff */
[----:B------:R-:W-:Y:S01]  /*4e00*/  IMAD.X R151, RZ, RZ, R3, P1 ;  /* 0x000000ffff977224 */ /* 0x000fe200008e0603 */
[----:B------:R-:W-:-:S02]  /*4e10*/  IADD3 R35, P5, PT, R77, 0x33, RZ ;  /* 0x000000334d237810 */ /* 0x000fc40007fbe0ff */
[C---:B------:R-:W-:Y:S02]  /*4e20*/  IADD3 R47, P2, PT, R77.reuse, 0x28, RZ ;  /* 0x000000284d2f7810 */ /* 0x040fe40007f5e0ff */
[C---:B------:R-:W-:Y:S01]  /*4e30*/  IADD3 R27, P1, PT, R77.reuse, 0x30, RZ ;  /* 0x000000304d1b7810 */ /* 0x040fe20007f3e0ff */
[--C-:B------:R-:W-:Y:S01]  /*4e40*/  IMAD.X R150, RZ, RZ, R3.reuse, P4 ;  /* 0x000000ffff967224 */ /* 0x100fe200020e0603 */
[-C--:B------:R-:W-:Y:S01]  /*4e50*/  IADD3.X R152, PT, PT, RZ, R3.reuse, RZ, P3, !PT ;  /* 0x00000003ff987210 */ /* 0x080fe20001ffe4ff */
[----:B------:R-:W-:Y:S01]  /*4e60*/  UMOV UR6, 0x1 ;  /* 0x0000000100067882 */ /* 0x000fe20000000000 */
[C---:B------:R-:W-:Y:S01]  /*4e70*/  IADD3 R29, P3, PT, R77.reuse, 0x31, RZ ;  /* 0x000000314d1d7810 */ /* 0x040fe20007f7e0ff */
[----:B------:R-:W-:Y:S01]  /*4e80*/  IMAD.X R28, RZ, RZ, R3, P5 ;  /* 0x000000ffff1c7224 */ /* 0x000fe200028e0603 */
[----:B------:R-:W-:Y:S02]  /*4e90*/  IADD3 R17, P4, PT, R77, 0x35, RZ ;  /* 0x000000354d117810 */ /* 0x000fe40007f9e0ff */
[----:B------:R-:W-:-:S02]  /*4ea0*/  IADD3.X R155, PT, PT, RZ, R3, RZ, P2, !PT ;  /* 0x00000003ff9b7210 */ /* 0x000fc400017fe4ff */
[----:B0-----:R-:W-:Y:S02]  /*4eb0*/  IADD3.X R22, PT, PT, RZ, R3, RZ, P1, !PT ;  /* 0x00000003ff167210 */ /* 0x001fe40000ffe4ff */
[----:B------:R-:W-:Y:S01]  /*4ec0*/  IADD3 R55, P5, PT, R77, 0x36, RZ ;  /* 0x000000364d377810 */ /* 0x000fe20007fbe0ff */
[----:B------:R-:W-:-:S04]  /*4ed0*/  @!UP0 UIADD3 UR6, UPT, UPT, -UR6, 0x100000, URZ ;  /* 0x0010000006068890 */ /* 0x000fc8000fffe1ff */
[----:B------:R-:W-:Y:S02]  /*4ee0*/  @!UP0 USHF.L.U32 UR7, UR6, 0xb, URZ ;  /* 0x0000000b06078899 */ /* 0x000fe400080006ff */
[----:B------:R-:W-:Y:S01]  /*4ef0*/  @!UP0 USHF.L.U32 UR6, UR6, 0x1, URZ ;  /* 0x0000000106068899 */ /* 0x000fe200080006ff */
[C---:B------:R-:W-:Y:S02]  /*4f00*/  IADD3 R37, P2, PT, R77.reuse, 0x2d, RZ ;  /* 0x0000002d4d257810 */ /* 0x040fe40007f5e0ff */
[----:B------:R-:W-:Y:S01]  /*4f10*/  IADD3 R15, P1, PT, R77, 0x34, RZ ;  /* 0x000000344d0f7810 */ /* 0x000fe20007f3e0ff */
[--C-:B------:R-:W-:Y:S01]  /*4f20*/  IMAD.X R24, RZ, RZ, R3.reuse, P3 ;  /* 0x000000ffff187224 */ /* 0x100fe200018e0603 */
[-C--:B------:R-:W-:Y:S01]  /*4f30*/  IADD3.X R34, PT, PT, RZ, R3.reuse, RZ, P5, !PT ;  /* 0x00000003ff227210 */ /* 0x080fe20002ffe4ff */
[--C-:B------:R-:W-:Y:S01]  /*4f40*/  IMAD.X R32, RZ, RZ, R3.reuse, P4 ;  /* 0x000000ffff207224 */ /* 0x100fe200020e0603 */
[----:B------:R-:W-:Y:S01]  /*4f50*/  ISETP.GT.U32.AND P3, PT, R17, R68, PT ;  /* 0x000000441100720c */ /* 0x000fe20003f64070 */
[----:B------:R-:W-:Y:S01]  /*4f60*/  IMAD.X R146, RZ, RZ, R3, P2 ;  /* 0x000000ffff927224 */ /* 0x000fe200010e0603 */
[----:B------:R-:W-:-:S02]  /*4f70*/  IADD3.X R30, PT, PT, RZ, R3, RZ, P1, !PT ;  /* 0x00000003ff1e7210 */ /* 0x000fc40000ffe4ff */
[C---:B------:R-:W-:Y:S02]  /*4f80*/  IADD3 R19, P4, PT, R77.reuse, 0x38, RZ ;  /* 0x000000384d137810 */ /* 0x040fe40007f9e0ff */
[C---:B------:R-:W-:Y:S01]  /*4f90*/  IADD3 R83, P5, PT, R77.reuse, 0x39, RZ ;  /* 0x000000394d537810 */ /* 0x040fe20007fbe0ff */
[----:B------:R-:W-:Y:S01]  /*4fa0*/  VOTEU.ALL UP2, P0 ;  /* 0x0000000000ff7886 */ /* 0x000fe20000040000 */
[C---:B------:R-:W-:Y:S02]  /*4fb0*/  IADD3 R17, P1, PT, R77.reuse, 0x37, RZ ;  /* 0x000000374d117810 */ /* 0x040fe40007f3e0ff */
[----:B------:R-:W-:Y:S01]  /*4fc0*/  IADD3 R31, P2, PT, R77, 0x32, RZ ;  /* 0x000000324d1f7810 */ /* 0x000fe20007f5e0ff */
[--C-:B------:R-:W-:Y:S01]  /*4fd0*/  IMAD.X R54, RZ, RZ, R3.reuse, P5 ;  /* 0x000000ffff367224 */ /* 0x100fe200028e0603 */
[-C--:B------:R-:W-:Y:S02]  /*4fe0*/  IADD3.X R20, PT, PT, RZ, R3.reuse, RZ, P4, !PT ;  /* 0x00000003ff147210 */ /* 0x080fe400027fe4ff */
[----:B------:R-:W-:Y:S01]  /*4ff0*/  ISETP.GT.U32.AND P4, PT, R17, R68, PT ;  /* 0x000000441100720c */ /* 0x000fe20003f84070 */
[----:B------:R-:W-:Y:S01]  /*5000*/  IMAD.X R40, RZ, RZ, R3, P1 ;  /* 0x000000ffff287224 */ /* 0x000fe200008e0603 */
[----:B------:R-:W-:-:S02]  /*5010*/  IADD3.X R26, PT, PT, RZ, R3, RZ, P2, !PT ;  /* 0x00000003ff1a7210 */ /* 0x000fc400017fe4ff */
[----:B------:R-:W-:Y:S02]  /*5020*/  IADD3 R17, P5, PT, R77, 0x3b, RZ ;  /* 0x0000003b4d117810 */ /* 0x000fe40007fbe0ff */
[----:B------:R-:W-:Y:S02]  /*5030*/  ISETP.GT.U32.AND P2, PT, R15, R68, PT ;  /* 0x000000440f00720c */ /* 0x000fe40003f44070 */
[C---:B------:R-:W-:Y:S01]  /*5040*/  IADD3 R15, P1, PT, R77.reuse, 0x3a, RZ ;  /* 0x0000003a4d0f7810 */ /* 0x040fe20007f3e0ff */
[--C-:B------:R-:W-:Y:S01]  /*5050*/  IMAD.X R56, RZ, RZ, R3.reuse, P5 ;  /* 0x000000ffff387224 */ /* 0x100fe200028e0603 */
[C---:B------:R-:W-:Y:S02]  /*5060*/  IADD3 R149, P5, PT, R77.reuse, 0x3d, RZ ;  /* 0x0000003d4d957810 */ /* 0x040fe40007fbe0ff */
[----:B------:R-:W-:Y:S02]  /*5070*/  IADD3.X R66, PT, PT, RZ, R3, RZ, P1, !PT ;  /* 0x00000003ff427210 */ /* 0x000fe40000ffe4ff */
[----:B------:R-:W-:Y:S01]  /*5080*/  IADD3 R81, P1, PT, R77, 0x3c, RZ ;  /* 0x0000003c4d517810 */ /* 0x000fe20007f3e0ff */
[----:B------:R-:W-:Y:S01]  /*5090*/  IMAD.X R52, RZ, RZ, R3, P5 ;  /* 0x000000ffff347224 */ /* 0x000fe200028e0603 */
[----:B------:R-:W-:-:S02]  /*50a0*/  ISETP.GT.U32.AND.EX P3, PT, R32, RZ, PT, P3 ;  /* 0x000000ff2000720c */ /* 0x000fc40003f64130 */
[-C--:B------:R-:W-:Y:S02]  /*50b0*/  IADD3.X R32, PT, PT, RZ, R3.reuse, RZ, P1, !PT ;  /* 0x00000003ff207210 */ /* 0x080fe40000ffe4ff */
[C---:B------:R-:W-:Y:S02]  /*50c0*/  IADD3 R159, P1, PT, R77.reuse, 0x3e, RZ ;  /* 0x0000003e4d9f7810 */ /* 0x040fe40007f3e0ff */
[C---:B------:R-:W-:Y:S02]  /*50d0*/  IADD3 R161, P5, PT, R77.reuse, 0x3f, RZ ;  /* 0x0000003f4da17810 */ /* 0x040fe40007fbe0ff */
[----:B------:R-:W-:Y:S02]  /*50e0*/  IADD3.X R64, PT, PT, RZ, R3, RZ, P1, !PT ;  /* 0x00000003ff407210 */ /* 0x000fe40000ffe4ff */
[----:B------:R-:W-:Y:S01]  /*50f0*/  IADD3 R77, P1, PT, R77, 0x20, RZ ;  /* 0x000000204d4d7810 */ /* 0x000fe20007f3e0ff */
[----:B------:R-:W-:Y:S01]  /*5100*/  IMAD.X R62, RZ, RZ, R3, P5 ;  /* 0x000000ffff3e7224 */ /* 0x000fe200028e0603 */
[----:B------:R-:W-:-:S02]  /*5110*/  ISETP.GT.U32.AND P5, PT, R55, R68, PT ;  /* 0x000000443700720c */ /* 0x000fc40003fa4070 */
[----:B------:R-:W-:Y:S02]  /*5120*/  ISETP.GT.U32.AND.EX P2, PT, R30, RZ, PT, P2 ;  /* 0x000000ff1e00720c */ /* 0x000fe40003f44120 */
[----:B------:R-:W-:Y:S02]  /*5130*/  IADD3.X R3, PT, PT, RZ, R3, RZ, P1, !PT ;  /* 0x00000003ff037210 */ /* 0x000fe40000ffe4ff */
[----:B------:R-:W-:Y:S02]  /*5140*/  SEL R38, RZ, 0x4, !P3 ;  /* 0x00000004ff267807 */ /* 0x000fe40005800000 */
[-C--:B------:R-:W-:Y:S02]  /*5150*/  ISETP.GT.U32.AND P1, PT, R29, R68.reuse, PT ;  /* 0x000000441d00720c */ /* 0x080fe40003f24070 */
[----:B------:R-:W-:Y:S02]  /*5160*/  ISETP.GT.U32.AND P3, PT, R27, R68, PT ;  /* 0x000000441b00720c */ /* 0x000fe40003f64070 */
[----:B------:R-:W-:-:S02]  /*5170*/  ISETP.GT.U32.AND.EX P4, PT, R40, RZ, PT, P4 ;  /* 0x000000ff2800720c */ /* 0x000fc40003f84140 */
[----:B------:R-:W-:Y:S02]  /*5180*/  ISETP.GT.U32.AND.EX P5, PT, R34, RZ, PT, P5 ;  /* 0x000000ff2200720c */ /* 0x000fe40003fa4150 */
[----:B------:R-:W-:Y:S01]  /*5190*/  SEL R65, RZ, 0x7fff8, !P2 ;  /* 0x0007fff8ff417807 */ /* 0x000fe20005000000 */
[----:B--2---:R0:W-:Y:S04]  /*51a0*/  STS.U16 [R71+UR8+0x5000], R4 ;  /* 0x0050000447007988 */ /* 0x0041e80008000408 */
[----:B----4-:R0:W-:Y:S04]  /*51b0*/  STS.U16 [R71+UR8+0x5400], R6 ;  /* 0x0054000647007988 */ /* 0x0101e80008000408 */
[----:B------:R0:W-:Y:S04]  /*51c0*/  STS.U16 [R71+UR8+0x5800], R8 ;  /* 0x0058000847007988 */ /* 0x0001e80008000408 */
[----:B------:R0:W-:Y:S04]  /*51d0*/  STS.U16 [R71+UR8+0x5c00], R10 ;  /* 0x005c000a47007988 */ /* 0x0001e80008000408 */
[----:B------:R0:W-:Y:S04]  /*51e0*/  STS.U16 [R70+UR8+0x5900], R9 ;  /* 0x0059000946007988 */ /* 0x0001e80008000408 */
[----:B------:R0:W-:Y:S04]  /*51f0*/  STS.U16 [R70+UR8+0x5100], R5 ;  /* 0x0051000546007988 */ /* 0x0001e80008000408 */
[----:B------:R0:W-:Y:S04]  /*5200*/  STS.U16 [R70+UR8+0x5500], R7 ;  /* 0x0055000746007988 */ /* 0x0001e80008000408 */
[----:B------:R0:W-:Y:S04]  /*5210*/  STS.U16 [R70+UR8+0x5d00], R11 ;  /* 0x005d000b46007988 */ /* 0x0001e80008000408 */
[----:B---3--:R0:W-:Y:S04]  /*5220*/  STS.U16 [R69+UR8+0x5200], R12 ;  /* 0x0052000c45007988 */ /* 0x0081e80008000408 */
[----:B------:R0:W-:Y:S04]  /*5230*/  STS.U16 [R69+UR8+0x5600], R14 ;  /* 0x0056000e45007988 */ /* 0x0001e80008000408 */
[----:B------:R0:W-:Y:S04]  /*5240*/  STS.U16 [R69+UR8+0x5a00], R16 ;  /* 0x005a001045007988 */ /* 0x0001e80008000408 */
[----:B-----5:R0:W-:Y:S04]  /*5250*/  STS.U16 [R69+UR8+0x5e00], R18 ;  /* 0x005e001245007988 */ /* 0x0201e80008000408 */
[----:B------:R0:W-:Y:S04]  /*5260*/  STS.U16 [R2+UR8+0x5300], R21 ;  /* 0x0053001502007988 */ /* 0x0001e80008000408 */
[----:B------:R0:W-:Y:S04]  /*5270*/  STS.U16 [R2+UR8+0x5700], R23 ;  /* 0x0057001702007988 */ /* 0x0001e80008000408 */
[----:B------:R0:W-:Y:S04]  /*5280*/  STS.U16 [R2+UR8+0x5b00], R25 ;  /* 0x005b001902007988 */ /* 0x0001e80008000408 */
[----:B------:R0:W-:Y:S01]  /*5290*/  STS.U16 [R2+UR8+0x5f00], R33 ;  /* 0x005f002102007988 */ /* 0x0001e20008000408 */
[----:B------:R1:W-:Y:S06]  /*52a0*/  MEMBAR.ALL.CTA ;  /* 0x0000000000007992 */ /* 0x0003ec0000008000 */
[----:B-1----:R-:W-:Y:S04]  /*52b0*/  FENCE.VIEW.ASYNC.S ;  /* 0x00000000000073c6 */ /* 0x002fe80000000000 */
[----:B------:R-:W1:Y:S02]  /*52c0*/  FENCE.VIEW.ASYNC.S ;  /* 0x00000000000073c6 */ /* 0x000e640000000000 */
[----:B-1----:R0:W1:Y:S02]  /*52d0*/  @!UP2 SYNCS.EXCH.64 URZ, [UR8+0x7010], UR6 ;  /* 0x0070100608ffa5b2 */ /* 0x0020640008000100 */
[----:B-1----:R-:W-:Y:S06]  /*52e0*/  BAR.SYNC.DEFER_BLOCKING 0x0 ;  /* 0x0000000000007b1d */ /* 0x002fec0000010000 */
[----:B0-----:R-:W-:Y:S05]  /*52f0*/  BRA.U UP1, `(.L_x_16) ;  /* 0x0000000101547547 */ /* 0x001fea000b800000 */
[----:B------:R-:W-:Y:S01]  /*5300*/  UIADD3 UR6, UPT, UPT, UR8, 0x7010, URZ ;  /* 0x0000701008067890 */ /* 0x000fe2000fffe0ff */
[----:B------:R-:W-:Y:S01]  /*5310*/  UMOV UR22, UR34 ;  /* 0x0000002200167c82 */ /* 0x000fe20008000000 */
[----:B------:R-:W-:Y:S01]  /*5320*/  UMOV UR23, 0x40004040 ;  /* 0x4000404000177882 */ /* 0x000fe20000000000 */
[----:B------:R-:W-:Y:S01]  /*5330*/  UMOV UR20, UR30 ;  /* 0x0000001e00147c82 */ /* 0x000fe20008000000 */
[----:B------:R-:W-:Y:S01]  /*5340*/  UMOV UR21, 0x40004040 ;  /* 0x4000404000157882 */ /* 0x000fe20000000000 */
[----:B------:R-:W-:Y:S01]  /*5350*/  UMOV UR24, 0x0 ;  /* 0x0000000000187882 */ /* 0x000fe20000000000 */
[----:B------:R-:W-:Y:S01]  /*5360*/  UMOV UR25, 0x8088010 ;  /* 0x0808801000197882 */ /* 0x000fe20000000000 */
[----:B------:R-:W-:Y:S01]  /*5370*/  UMOV UR26, 0x0 ;  /* 0x00000000001a7882 */ /* 0x000fe20000000000 */
[----:B------:R-:W-:Y:S01]  /*5380*/  UMOV UR27, 0x8088010 ;  /* 0x08088010001b7882 */ /* 0x000fe20000000000 */
[----:B------:R-:W-:Y:S01]  /*5390*/  UMOV UR44, 0x0 ;  /* 0x00000000002c7882 */ /* 0x000fe20000000000 */
[----:B------:R-:W-:Y:S01]  /*53a0*/  UMOV UR45, 0x8088010 ;  /* 0x08088010002d7882 */ /* 0x000fe20000000000 */
[----:B------:R0:W-:Y:S01]  /*53b0*/  UTCHMMA gdesc[UR22], gdesc[UR20], tmem[UR12], tmem[UR24], idesc[UR25], !UPT ;  /* 0x00ff1814160075ea */ /* 0x0001e2000f80000c */
[----:B------:R-:W-:Y:S01]  /*53c0*/  UMOV UR7, URZ ;  /* 0x000000ff00077c82 */ /* 0x000fe20008000000 */
        /* <DEDUP_REMOVED lines=8> */
.L_x_16:
[----:B------:R-:W1:Y:S01]  /*5450*/  SYNCS.PHASECHK.TRANS64.TRYWAIT P2, [UR8+0x7010], RZ ;  /* 0x007010ffff0075a7 */ /* 0x000e620008041108 */
[----:B------:R-:W-:Y:S02]  /*5460*/  SEL R48, RZ, 0x1, !P4 ;  /* 0x00000001ff307807 */ /* 0x000fe40006000000 */
[----:B------:R-:W-:Y:S02]  /*5470*/  SEL R67, RZ, 0x1fffe, !P5 ;  /* 0x0001fffeff437807 */ /* 0x000fe40006800000 */
[-C--:B------:R-:W-:Y:S02]  /*5480*/  ISETP.GT.U32.AND P4, PT, R35, R68.reuse, PT ;  /* 0x000000442300720c */ /* 0x080fe40003f84070 */
[----:B------:R-:W-:Y:S02]  /*5490*/  ISETP.GT.U32.AND P5, PT, R31, R68, PT ;  /* 0x000000441f00720c */ /* 0x000fe40003fa4070 */
[----:B------:R-:W-:Y:S02]  /*54a0*/  ISETP.GT.U32.AND.EX P3, PT, R22, RZ, PT, P3 ;  /* 0x000000ff1600720c */ /* 0x000fe40003f64130 */
[----:B------:R-:W-:-:S02]  /*54b0*/  ISETP.GT.U32.AND.EX P1, PT, R24, RZ, PT, P1 ;  /* 0x000000ff1800720c */ /* 0x000fc40003f24110 */
[----:B------:R-:W-:Y:S02]  /*54c0*/  ISETP.GT.U32.AND.EX P4, PT, R28, RZ, PT, P4 ;  /* 0x000000ff1c00720c */ /* 0x000fe40003f84140 */
[----:B------:R-:W-:Y:S02]  /*54d0*/  ISETP.GT.U32.AND.EX P5, PT, R26, RZ, PT, P5 ;  /* 0x000000ff1a00720c */ /* 0x000fe40003fa4150 */
[----:B------:R-:W-:Y:S02]  /*54e0*/  SEL R55, RZ, 0x7fff8, !P3 ;  /* 0x0007fff8ff377807 */ /* 0x000fe40005800000 */
[----:B------:R-:W-:Y:S02]  /*54f0*/  ISETP.GT.U32.AND P3, PT, R81, R68, PT ;  /* 0x000000445100720c */ /* 0x000fe40003f64070 */
[----:B------:R-:W-:Y:S02]  /*5500*/  SEL R40, RZ, 0x4, !P1 ;  /* 0x00000004ff287807 */ /* 0x000fe40004800000 */
[----:B------:R-:W-:-:S02]  /*5510*/  SEL R50, RZ, 0x1, !P4 ;  /* 0x00000001ff327807 */ /* 0x000fc40006000000 */
[----:B------:R-:W-:Y:S02]  /*5520*/  SEL R81, RZ, 0x1fffe, !P5 ;  /* 0x0001fffeff517807 */ /* 0x000fe40006800000 */
[-C--:B------:R-:W-:Y:S02]  /*5530*/  ISETP.GT.U32.AND P1, PT, R149, R68.reuse, PT ;  /* 0x000000449500720c */ /* 0x080fe40003f24070 */
[-C--:B------:R-:W-:Y:S02]  /*5540*/  ISETP.GT.U32.AND P4, PT, R159, R68.reuse, PT ;  /* 0x000000449f00720c */ /* 0x080fe40003f84070 */
[----:B------:R-:W-:Y:S02]  /*5550*/  ISETP.GT.U32.AND P5, PT, R83, R68, PT ;  /* 0x000000445300720c */ /* 0x000fe40003fa4070 */
[----:B------:R-:W-:Y:S02]  /*5560*/  ISETP.GT.U32.AND.EX P1, PT, R52, RZ, PT, P1 ;  /* 0x000000ff3400720c */ /* 0x000fe40003f24110 */
[----:B------:R-:W-:-:S02]  /*5570*/  ISETP.GT.U32.AND.EX P3, PT, R32, RZ, PT, P3 ;  /* 0x000000ff2000720c */ /* 0x000fc40003f64130 */
[----:B------:R-:W-:Y:S02]  /*5580*/  ISETP.GT.U32.AND.EX P4, PT, R64, RZ, PT, P4 ;  /* 0x000000ff4000720c */ /* 0x000fe40003f84140 */
[----:B------:R-:W-:Y:S02]  /*5590*/  ISETP.GT.U32.AND.EX P5, PT, R54, RZ, PT, P5 ;  /* 0x000000ff3600720c */ /* 0x000fe40003fa4150 */
[----:B------:R-:W-:Y:S02]  /*55a0*/  SEL R52, RZ, 0x4, !P1 ;  /* 0x00000004ff347807 */ /* 0x000fe40004800000 */
[----:B------:R-:W-:Y:S02]  /*55b0*/  SEL R83, RZ, 0x7fff8, !P3 ;  /* 0x0007fff8ff537807 */ /* 0x000fe40005800000 */
[----:B------:R-:W-:Y:S02]  /*55c0*/  SEL R54, RZ, 0x1fffe, !P4 ;  /* 0x0001fffeff367807 */ /* 0x000fe40006000000 */
[----:B------:R-:W-:-:S02]  /*55d0*/  SEL R64, RZ, 0x4, !P5 ;  /* 0x00000004ff407807 */ /* 0x000fc40006800000 */
[-C--:B------:R-:W-:Y:S02]  /*55e0*/  ISETP.GT.U32.AND P1, PT, R161, R68.reuse, PT ;  /* 0x00000044a100720c */ /* 0x080fe40003f24070 */
[-C--:B------:R-:W-:Y:S02]  /*55f0*/  ISETP.GT.U32.AND P3, PT, R19, R68.reuse, PT ;  /* 0x000000441300720c */ /* 0x080fe40003f64070 */
[-C--:B------:R-:W-:Y:S02]  /*5600*/  ISETP.GT.U32.AND P4, PT, R17, R68.reuse, PT ;  /* 0x000000441100720c */ /* 0x080fe40003f84070 */
[----:B------:R-:W-:Y:S01]  /*5610*/  ISETP.GT.U32.AND P5, PT, R15, R68, PT ;  /* 0x000000440f00720c */ /* 0x000fe20003fa4070 */
[----:B-1----:R-:W-:-:S12]  /*5620*/  @!P2 BRA `(.L_x_17) ;  /* 0x0000004400e0a947 */ /* 0x002fd80003800000 */
.L_x_25:
[-C--:B------:R-:W-:Y:S01]  /*5630*/  ISETP.GT.U32.AND P2, PT, R13, R68.reuse, PT ;  /* 0x000000440d00720c */ /* 0x080fe20003f44070 */
[----:B------:R-:W-:Y:S01]  /*5640*/  BAR.SYNC.DEFER_BLOCKING 0x0 ;  /* 0x0000000000007b1d */ /* 0x000fe20000010000 */
[----:B------:R-:W-:Y:S01]  /*5650*/  ISETP.GT.U32.AND.EX P3, PT, R20, RZ, PT, P3 ;  /* 0x000000ff1400720c */ /* 0x000fe20003f64130 */
[----:B------:R-:W-:Y:S01]  /*5660*/  IMAD.IADD R48, R48, 0x1, R67 ;  /* 0x0000000130307824 */ /* 0x000fe200078e0243 */
[----:B------:R-:W-:Y:S02]  /*5670*/  ISETP.GT.U32.AND.EX P4, PT, R56, RZ, PT, P4 ;  /* 0x000000ff3800720c */ /* 0x000fe40003f84140 */
[----:B------:R-:W-:Y:S02]  /*5680*/  ISETP.GT.U32.AND.EX P5, PT, R66, RZ, PT, P5 ;  /* 0x000000ff4200720c */ /* 0x000fe40003fa4150 */
[----:B------:R-:W-:Y:S01]  /*5690*/  SEL R66, RZ, 0x1, !P4 ;  /* 0x00000001ff427807 */ /* 0x000fe20006000000 */
[----:B------:R-:W1:Y:S01]  /*56a0*/  LDTM.x32 R4, tmem[UR11+0x40] ;  /* 0x0000400b000479ee */ /* 0x000e6200082c0000 */
[----:B------:R-:W-:-:S02]  /*56b0*/  ISETP.GT.U32.AND P4, PT, R63, R68, PT ;  /* 0x000000443f00720c */ /* 0x000fc40003f84070 */
[----:B------:R-:W-:Y:S02]  /*56c0*/  SEL R149, RZ, 0x7fff8, !P3 ;  /* 0x0007fff8ff957807 */ /* 0x000fe40005800000 */
[----:B------:R-:W-:Y:S02]  /*56d0*/  ISETP.GT.U32.AND.EX P4, PT, R46, RZ, PT, P4 ;  /* 0x000000ff2e00720c */ /* 0x000fe40003f84140 */
[-C--:B------:R-:W-:Y:S02]  /*56e0*/  ISETP.GT.U32.AND P3, PT, R147, R68.reuse, PT ;  /* 0x000000449300720c */ /* 0x080fe40003f64070 */
[----:B------:R-:W-:Y:S02]  /*56f0*/  SEL R63, RZ, 0x1fffe, !P5 ;  /* 0x0001fffeff3f7807 */ /* 0x000fe40006800000 */
[----:B------:R-:W-:Y:S02]  /*5700*/  ISETP.GT.U32.AND P5, PT, R61, R68, PT ;  /* 0x000000443d00720c */ /* 0x000fe40003fa4070 */
[----:B------:R-:W-:Y:S01]  /*5710*/  ISETP.GT.U32.AND.EX P1, PT, R62, RZ, PT, P1 ;  /* 0x000000ff3e00720c */ /* 0x000fe20003f24110 */
[----:B------:R-:W-:Y:S01]  /*5720*/  IMAD.IADD R63, R66, 0x1, R63 ;  /* 0x00000001423f7824 */ /* 0x000fe200078e023f */
[----:B------:R-:W-:Y:S01]  /*5730*/  SHF.L.U32 R36, R36, 0x1f, RZ ;  /* 0x0000001f24247819 */ /* 0x000fe200000006ff */
[----:B------:R-:W2:Y:S01]  /*5740*/  @!P0 SYNCS.CCTL.IV [UR8+0x7010] ;  /* 0x00701000ff0089b1 */ /* 0x000ea20008000008 */
[----:B------:R-:W-:Y:S01]  /*5750*/  ISETP.GT.U32.AND.EX P3, PT, R44, RZ, PT, P3 ;  /* 0x000000ff2c00720c */ /* 0x000fe20003f64130 */
[----:B------:R-:W-:Y:S01]  /*5760*/  NOP ;  /* 0x0000000000007918 */ /* 0x000fe20000000000 */
[----:B------:R-:W-:-:S02]  /*5770*/  ISETP.GT.U32.AND.EX P5, PT, R58, RZ, PT, P5 ;  /* 0x000000ff3a00720c */ /* 0x000fc40003fa4150 */
[----:B------:R-:W-:Y:S02]  /*5780*/  LOP3.LUT R48, R48, 0x3, RZ, 0xc0, !PT ;  /* 0x0000000330307812 */ /* 0x000fe400078ec0ff */
[----:B------:R-:W-:Y:S01]  /*5790*/  LOP3.LUT R63, R63, 0x3, RZ, 0xc0, !PT ;  /* 0x000000033f3f7812 */ /* 0x000fe200078ec0ff */
[----:B-1----:R-:W-:Y:S01]  /*57a0*/  FMUL R5, R5, UR35 ;  /* 0x0000002305057c20 */ /* 0x002fe20008400000 */
[----:B------:R-:W-:Y:S01]  /*57b0*/  FMUL R7, R7, UR35 ;  /* 0x0000002307077c20 */ /* 0x000fe20008400000 */
[----:B------:R-:W-:Y:S01]  /*57c0*/  FMUL R6, R6, UR35 ;  /* 0x0000002306067c20 */ /* 0x000fe20008400000 */
[----:B--2---:R-:W1:Y:S01]  /*57d0*/  SYNCS.PHASECHK.TRANS64.TRYWAIT P6, [UR33], R36 ;  /* 0x00000024ff0075a7 */ /* 0x004e6200080c1121 */
[----:B------:R-:W-:Y:S01]  /*57e0*/  FMUL R8, R8, UR35 ;  /* 0x0000002308087c20 */ /* 0x000fe20008400000 */
[----:B------:R-:W-:Y:S01]  /*57f0*/  FSEL R56, R5, -INF , !P4 ;  /* 0xff80000005387808 */ /* 0x000fe20006000000 */
[----:B------:R-:W-:Y:S01]  /*5800*/  FMUL R9, R9, UR35 ;  /* 0x0000002309097c20 */ /* 0x000fe20008400000 */
[-C--:B------:R-:W-:Y:S01]  /*5810*/  ISETP.GT.U32.AND P4, PT, R59, R68.reuse, PT ;  /* 0x000000443b00720c */ /* 0x080fe20003f84070 */
[----:B------:R-:W-:Y:S01]  /*5820*/  FMUL R10, R10, UR35 ;  /* 0x000000230a0a7c20 */ /* 0x000fe20008400000 */
[----:B------:R-:W-:Y:S01]  /*5830*/  FSEL R5, R6, -INF , !P3 ;  /* 0xff80000006057808 */ /* 0x000fe20005800000 */
[----:B------:R-:W-:Y:S01]  /*5840*/  FMUL R13, R13, UR35 ;  /* 0x000000230d0d7c20 */ /* 0x000fe20008400000 */
[----:B------:R-:W-:Y:S01]  /*5850*/  ISETP.GT.U32.AND.EX P4, PT, R42, RZ, PT, P4 ;  /* 0x000000ff2a00720c */ /* 0x000fe20003f84140 */
[----:B------:R-:W-:Y:S01]  /*5860*/  FMUL R14, R14, UR35 ;  /* 0x000000230e0e7c20 */ /* 0x000fe20008400000 */
[----:B------:R-:W-:Y:S01]  /*5870*/  ISETP.GT.U32.AND P3, PT, R57, R68, PT ;  /* 0x000000443900720c */ /* 0x000fe20003f64070 */
[----:B------:R-:W-:Y:S01]  /*5880*/  FMUL R11, R11, UR35 ;  /* 0x000000230b0b7c20 */ /* 0x000fe20008400000 */
[----:B------:R-:W-:Y:S01]  /*5890*/  FSEL R58, R7, -INF , !P4 ;  /* 0xff800000073a7808 */ /* 0x000fe20006000000 */
[----:B------:R-:W-:Y:S01]  /*58a0*/  FMUL R15, R15, UR35 ;  /* 0x000000230f0f7c20 */ /* 0x000fe20008400000 */
[----:B------:R-:W-:Y:S01]  /*58b0*/  SEL R7, RZ, 0x1, !P1 ;  /* 0x00000001ff077807 */ /* 0x000fe20004800000 */
[----:B------:R-:W-:Y:S01]  /*58c0*/  FMUL R16, R16, UR35 ;  /* 0x0000002310107c20 */ /* 0x000fe20008400000 */
[----:B------:R-:W-:Y:S01]  /*58d0*/  ISETP.GT.U32.AND.EX P3, PT, R60, RZ, PT, P3 ;  /* 0x000000ff3c00720c */ /* 0x000fe20003f64130 */
[----:B------:R-:W-:Y:S01]  /*58e0*/  FMUL R12, R12, UR35 ;  /* 0x000000230c0c7c20 */ /* 0x000fe20008400000 */
[----:B------:R-:W-:-:S02]  /*58f0*/  IADD3 R7, PT, PT, R7, R54, RZ ;  /* 0x0000003607077210 */ /* 0x000fc40007ffe0ff */
[-C--:B------:R-:W-:Y:S02]  /*5900*/  ISETP.GT.U32.AND P4, PT, R43, R68.reuse, PT ;  /* 0x000000442b00720c */ /* 0x080fe40003f84070 */
[----:B------:R-:W-:Y:S02]  /*5910*/  LOP3.LUT R7, R7, 0x3, RZ, 0xc0, !PT ;  /* 0x0000000307077812 */ /* 0x000fe400078ec0ff */
[----:B------:R-:W-:Y:S02]  /*5920*/  FSEL R43, R8, -INF , !P3 ;  /* 0xff800000082b7808 */ /* 0x000fe40005800000 */
[----:B------:R-:W-:Y:S02]  /*5930*/  IADD3 R38, PT, PT, R48, R65, R38 ;  /* 0x0000004130267210 */ /* 0x000fe40007ffe026 */
[----:B------:R-:W-:Y:S02]  /*5940*/  ISETP.GT.U32.AND P3, PT, R53, R68, PT ;  /* 0x000000443500720c */ /* 0x000fe40003f64070 */
[----:B------:R-:W-:Y:S01]  /*5950*/  IADD3 R50, PT, PT, R50, R81, RZ ;  /* 0x0000005132327210 */ /* 0x000fe20007ffe0ff */
[----:B------:R-:W-:Y:S01]  /*5960*/  IMAD.SHL.U32 R6, R38, 0x100, RZ ;  /* 0x0000010026067824 */ /* 0x000fe200078e00ff */
[----:B------:R-:W-:-:S02]  /*5970*/  IADD3 R7, PT, PT, R7, R83, R52 ;  /* 0x0000005307077210 */ /* 0x000fc40007ffe034 */
[----:B------:R-:W-:Y:S02]  /*5980*/  ISETP.GT.U32.AND.EX P3, PT, R157, RZ, PT, P3 ;  /* 0x000000ff9d00720c */ /* 0x000fe40003f64130 */
[----:B------:R-:W-:Y:S02]  /*5990*/  IADD3 R64, PT, PT, R63, R149, R64 ;  /* 0x000000953f407210 */ /* 0x000fe40007ffe040 */
[----:B------:R-:W-:Y:S02]  /*59a0*/  LOP3.LUT R50, R50, 0x3, RZ, 0xc0, !PT ;  /* 0x0000000332327812 */ /* 0x000fe400078ec0ff */
[----:B------:R-:W-:Y:S02]  /*59b0*/  LOP3.LUT R7, R7, 0xf, RZ, 0xc0, !PT ;  /* 0x0000000f07077812 */ /* 0x000fe400078ec0ff */
[----:B------:R-:W-:Y:S02]  /*59c0*/  FSEL R60, R9, -INF , !P5 ;  /* 0xff800000093c7808 */ /* 0x000fe40006800000 */
[----:B------:R-:W-:-:S02]  /*59d0*/  ISETP.GT.U32.AND P5, PT, R45, R68, PT ;  /* 0x000000442d00720c */ /* 0x000fc40003fa4070 */
[----:B------:R-:W-:Y:S02]  /*59e0*/  FSEL R45, R10, -INF , !P3 ;  /* 0xff8000000a2d7808 */ /* 0x000fe40005800000 */
[----:B------:R-:W-:Y:S02]  /*59f0*/  ISETP.GT.U32.AND P3, PT, R51, R68, PT ;  /* 0x000000443300720c */ /* 0x000fe40003f64070 */
[----:B------:R-:W-:Y:S02]  /*5a00*/  IADD3 R55, PT, PT, R50, R55, R40 ;  /* 0x0000003732377210 */ /* 0x000fe40007ffe028 */
[----:B------:R-:W-:Y:S02]  /*5a10*/  LEA R7, R64, R7, 0x4 ;  /* 0x0000000740077211 */ /* 0x000fe400078e20ff */
[----:B------:R-:W-:Y:S02]  /*5a20*/  LOP3.LUT R6, R6, 0xf00, RZ, 0xe2, !PT ;  /* 0x00000f0006067812 */ /* 0x000fe400078ee2ff */
[----:B------:R-:W-:-:S02]  /*5a30*/  ISETP.GT.U32.AND.EX P4, PT, R153, RZ, PT, P4 ;  /* 0x000000ff9900720c */ /* 0x000fc40003f84140 */
[----:B------:R-:W-:Y:S02]  /*5a40*/  ISETP.GT.U32.AND.EX P3, PT, R154, RZ, PT, P3 ;  /* 0x000000ff9a00720c */ /* 0x000fe40003f64130 */
[----:B------:R-:W-:Y:S02]  /*5a50*/  LEA R6, R55, R6, 0xc ;  /* 0x0000000637067211 */ /* 0x000fe400078e60ff */
[----:B------:R-:W-:Y:S02]  /*5a60*/  LOP3.LUT R7, R7, 0xff, RZ, 0xc0, !PT ;  /* 0x000000ff07077812 */ /* 0x000fe400078ec0ff */
[----:B------:R-:W-:Y:S02]  /*5a70*/  ISETP.GT.U32.AND.EX P5, PT, R156, RZ, PT, P5 ;  /* 0x000000ff9c00720c */ /* 0x000fe40003fa4150 */
[----:B------:R-:W-:Y:S01]  /*5a80*/  FSEL R64, R13, -INF , !P3 ;  /* 0xff8000000d407808 */ /* 0x000fe20005800000 */
[----:B------:R-:W-:Y:S01]  /*5a90*/  IMAD.IADD R6, R6, 0x1, R7 ;  /* 0x0000000106067824 */ /* 0x000fe200078e0207 */
[----:B------:R-:W-:-:S02]  /*5aa0*/  FSEL R57, R14, -INF , !P4 ;  /* 0xff8000000e397808 */ /* 0x000fc40006000000 */
[-C--:B------:R-:W-:Y:S02]  /*5ab0*/  ISETP.GT.U32.AND P3, PT, R49, R68.reuse, PT ;  /* 0x000000443100720c */ /* 0x080fe40003f64070 */
[-C--:B------:R-:W-:Y:S02]  /*5ac0*/  ISETP.GT.U32.AND P4, PT, R41, R68.reuse, PT ;  /* 0x000000442900720c */ /* 0x080fe40003f84070 */
[----:B------:R-:W-:Y:S02]  /*5ad0*/  FSEL R62, R11, -INF , !P5 ;  /* 0xff8000000b3e7808 */ /* 0x000fe40006800000 */
[----:B------:R-:W-:Y:S02]  /*5ae0*/  ISETP.GT.U32.AND P5, PT, R47, R68, PT ;  /* 0x000000442f00720c */ /* 0x000fe40003fa4070 */
[----:B------:R-:W-:Y:S02]  /*5af0*/  ISETP.GT.U32.AND.EX P3, PT, R151, RZ, PT, P3 ;  /* 0x000000ff9700720c */ /* 0x000fe40003f64130 */
[----:B------:R-:W-:-:S02]  /*5b00*/  ISETP.GT.U32.AND.EX P4, PT, R152, RZ, PT, P4 ;  /* 0x000000ff9800720c */ /* 0x000fc40003f84140 */
[----:B------:R-:W-:Y:S02]  /*5b10*/  LOP3.LUT R59, R6, 0xffff, RZ, 0xc0, !PT ;  /* 0x0000ffff063b7812 */ /* 0x000fe400078ec0ff */
[----:B------:R-:W-:Y:S02]  /*5b20*/  ISETP.GT.U32.AND.EX P5, PT, R155, RZ, PT, P5 ;  /* 0x000000ff9b00720c */ /* 0x000fe40003fa4150 */
[----:B------:R-:W-:Y:S02]  /*5b30*/  FSEL R66, R15, -INF , !P3 ;  /* 0xff8000000f427808 */ /* 0x000fe40005800000 */
[----:B------:R-:W-:Y:S02]  /*5b40*/  FSEL R61, R16, -INF , !P4 ;  /* 0xff800000103d7808 */ /* 0x000fe40006000000 */
[-C--:B------:R-:W-:Y:S02]  /*5b50*/  ISETP.GT.U32.AND P3, PT, R39, R68.reuse, PT ;  /* 0x000000442700720c */ /* 0x080fe40003f64070 */
[----:B------:R-:W-:-:S02]  /*5b60*/  ISETP.GT.U32.AND P4, PT, R37, R68, PT ;  /* 0x000000442500720c */ /* 0x000fc40003f84070 */
[----:B------:R-:W-:Y:S02]  /*5b70*/  SHF.R.U32.HI R6, RZ, 0xf, R59 ;  /* 0x0000000fff067819 */ /* 0x000fe4000001163b */
[----:B------:R-:W-:Y:S02]  /*5b80*/  FSEL R47, R12, -INF , !P5 ;  /* 0xff8000000c2f7808 */ /* 0x000fe40006800000 */
[----:B------:R-:W-:Y:S02]  /*5b90*/  ISETP.GT.U32.AND.EX P2, PT, R150, RZ, PT, P2 ;  /* 0x000000ff9600720c */ /* 0x000fe40003f44120 */
[----:B------:R-:W-:Y:S02]  /*5ba0*/  ISETP.GT.U32.AND.EX P3, PT, R148, RZ, PT, P3 ;  /* 0x000000ff9400720c */ /* 0x000fe40003f64130 */
[----:B------:R-:W-:Y:S02]  /*5bb0*/  ISETP.GT.U32.AND.EX P4, PT, R146, RZ, PT, P4 ;  /* 0x000000ff9200720c */ /* 0x000fe40003f84140 */
[----:B------:R-:W-:Y:S01]  /*5bc0*/  LOP3.LUT P5, RZ, R6, 0x1, RZ, 0xc0, !PT ;  /* 0x0000000106ff7812 */ /* 0x000fe200078ac0ff */
[----:B-1----:R-:W-:-:S12]  /*5bd0*/  @!P6 BRA `(.L_x_18) ;  /* 0x000000400080e947 */ /* 0x002fd80003800000 */
.L_x_26:
[----:B------:R-:W-:Y:S01]  /*5be0*/  FMUL R17, R17, UR35 ;  /* 0x0000002311117c20 */ /* 0x000fe20008400000 */
[----:B------:R-:W-:Y:S01]  /*5bf0*/  FMUL R18, R18, UR35 ;  /* 0x0000002312127c20 */ /* 0x000fe20008400000 */
[----:B------:R-:W-:Y:S01]  /*5c00*/  SHF.R.U32.HI R6, RZ, 0xe, R59 ;  /* 0x0000000eff067819 */ /* 0x000fe2000001163b */
[----:B------:R-:W-:Y:S01]  /*5c10*/  IMAD.WIDE R36, R78, 0x2, R114 ;  /* 0x000000024e247825 */ /* 0x000fe200078e0272 */
[----:B------:R-:W-:Y:S02]  /*5c20*/  SHF.R.U32.HI R7, RZ, 0xd, R59 ;  /* 0x0000000dff077819 */ /* 0x000fe4000001163b */
[----:B------:R-:W-:Y:S02]  /*5c30*/  FSEL R63, R17, -INF , !P4 ;  /* 0xff800000113f7808 */ /* 0x000fe40006000000 */
[----:B------:R-:W-:Y:S01]  /*5c40*/  FSEL R18, R18, -INF , !P3 ;  /* 0xff80000012127808 */ /* 0x000fe20005800000 */
[----:B------:R-:W-:Y:S01]  /*5c50*/  IMAD.WIDE R8, R78, 0x2, R102 ;  /* 0x000000024e087825 */ /* 0x000fe200078e0266 */
[----:B------:R-:W-:Y:S01]  /*5c60*/  LOP3.LUT P4, RZ, R6, 0x1, RZ, 0xc0, !PT ;  /* 0x0000000106ff7812 */ /* 0x000fe2000788c0ff */
[----:B------:R-:W2:Y:S01]  /*5c70*/  LDG.E.U16 R36, desc[UR28][R36.64] ;  /* 0x0000001c24247981 */ /* 0x000ea2000c1e1500 */
[----:B------:R-:W-:Y:S01]  /*5c80*/  LOP3.LUT P3, RZ, R7, 0x1, RZ, 0xc0, !PT ;  /* 0x0000000107ff7812 */ /* 0x000fe2000786c0ff */
[----:B------:R-:W-:-:S02]  /*5c90*/  IMAD.WIDE R10, R78, 0x2, R98 ;  /* 0x000000024e0a7825 */ /* 0x000fc400078e0262 */
[----:B------:R-:W3:Y:S02]  /*5ca0*/  LDG.E.U16 R42, desc[UR28][R8.64] ;  /* 0x0000001c082a7981 */ /* 0x000ee4000c1e1500 */
[C---:B------:R-:W-:Y:S02]  /*5cb0*/  IMAD.WIDE R6, R78.reuse, 0x2, R94 ;  /* 0x000000024e067825 */ /* 0x040fe400078e025e */
[----:B------:R-:W4:Y:S02]  /*5cc0*/  LDG.E.U16 R44, desc[UR28][R10.64] ;  /* 0x0000001c0a2c7981 */ /* 0x000f24000c1e1500 */
[C---:B------:R-:W-:Y:S02]  /*5cd0*/  IMAD.WIDE R38, R78.reuse, 0x2, R110 ;  /* 0x000000024e267825 */ /* 0x040fe400078e026e */
[----:B------:R1:W5:Y:S02]  /*5ce0*/  LDG.E.U16 R46, desc[UR28][R6.64] ;  /* 0x0000001c062e7981 */ /* 0x000364000c1e1500 */
[----:B------:R-:W-:-:S02]  /*5cf0*/  IMAD.WIDE R40, R78, 0x2, R106 ;  /* 0x000000024e287825 */ /* 0x000fc400078e026a */
[----:B------:R-:W2:Y:S02]  /*5d00*/  LDG.E.U16 R38, desc[UR28][R38.64] ;  /* 0x0000001c26267981 */ /* 0x000ea4000c1e1500 */
[C---:B------:R-:W-:Y:S02]  /*5d10*/  IMAD.WIDE R48, R78.reuse, 0x2, R90 ;  /* 0x000000024e307825 */ /* 0x040fe400078e025a */
[----:B------:R-:W2:Y:S02]  /*5d20*/  LDG.E.U16 R40, desc[UR28][R40.64] ;  /* 0x0000001c28287981 */ /* 0x000ea4000c1e1500 */
[C---:B------:R-:W-:Y:S02]  /*5d30*/  IMAD.WIDE R50, R78.reuse, 0x2, R86 ;  /* 0x000000024e327825 */ /* 0x040fe400078e0256 */
[----:B------:R-:W2:Y:S02]  /*5d40*/  LDG.E.U16 R48, desc[UR28][R48.64] ;  /* 0x0000001c30307981 */ /* 0x000ea4000c1e1500 */
        /* <DEDUP_REMOVED lines=10> */
[C---:B-1----:R-:W-:Y:S02]  /*5df0*/  IMAD.WIDE R6, R78.reuse, 0x2, R92 ;  /* 0x000000024e067825 */ /* 0x042fe400078e025c */
[----:B------:R-:W2:Y:S02]  /*5e00*/  LDG.E.U16 R163, desc[UR28][R12.64] ;  /* 0x0000001c0ca37981 */ /* 0x000ea4000c1e1500 */
[----:B------:R-:W-:-:S02]  /*5e10*/  IMAD.WIDE R8, R78, 0x2, R88 ;  /* 0x000000024e087825 */ /* 0x000fc400078e0258 */
[----:B------:R1:W2:Y:S02]  /*5e20*/  LDG.E.U16 R165, desc[UR28][R6.64] ;  /* 0x0000001c06a57981 */ /* 0x0002a4000c1e1500 */
[----:B------:R-:W-:Y:S02]  /*5e30*/  IMAD.WIDE R10, R78, 0x2, R84 ;  /* 0x000000024e0a7825 */ /* 0x000fe400078e0254 */
[----:B------:R0:W2:Y:S04]  /*5e40*/  LDG.E.U16 R164, desc[UR28][R8.64] ;  /* 0x0000001c08a47981 */ /* 0x0000a8000c1e1500 */
[----:B------:R0:W2:Y:S01]  /*5e50*/  LDG.E.U16 R49, desc[UR28][R10.64] ;  /* 0x0000001c0a317981 */ /* 0x0000a2000c1e1500 */
[----:B------:R-:W-:Y:S01]  /*5e60*/  FMUL R21, R21, UR35 ;  /* 0x0000002315157c20 */ /* 0x000fe20008400000 */
[----:B------:R-:W-:-:S04]  /*5e70*/  FMUL R20, R20, UR35 ;  /* 0x0000002314147c20 */ /* 0x000fc80008400000 */
[----:B-1----:R-:W-:Y:S02]  /*5e80*/  FSEL R6, R21, -INF , !P4 ;  /* 0xff80000015067808 */ /* 0x002fe40006000000 */
[----:B------:R-:W-:Y:S02]  /*5e90*/  ISETP.GT.U32.AND P4, PT, R77, R68, PT ;  /* 0x000000444d00720c */ /* 0x000fe40003f84070 */
[----:B------:R-:W-:Y:S01]  /*5ea0*/  FSEL R12, R20, -INF , !P5 ;  /* 0xff800000140c7808 */ /* 0x000fe20006800000 */
[----:B------:R-:W-:Y:S01]  /*5eb0*/  FMUL R20, R4, UR35 ;  /* 0x0000002304147c20 */ /* 0x000fe20008400000 */
[----:B------:R-:W-:Y:S01]  /*5ec0*/  ISETP.GT.U32.AND.EX P4, PT, R3, RZ, PT, P4 ;  /* 0x000000ff0300720c */ /* 0x000fe20003f84140 */
[----:B------:R-:W-:Y:S01]  /*5ed0*/  FMUL R16, R19, UR35 ;  /* 0x0000002313107c20 */ /* 0x000fe20008400000 */
[----:B0-----:R-:W-:Y:S02]  /*5ee0*/  SHF.R.U32.HI R8, RZ, 0x9, R59 ;  /* 0x00000009ff087819 */ /* 0x001fe4000001163b */
[----:B------:R-:W-:-:S02]  /*5ef0*/  FSEL R20, R20, -INF , !P4 ;  /* 0xff80000014147808 */ /* 0x000fc40006000000 */
[----:B------:R-:W-:Y:S02]  /*5f00*/  SHF.R.U32.HI R19, RZ, 0xb, R59 ;  /* 0x0000000bff137819 */ /* 0x000fe4000001163b */
[----:B------:R-:W-:Y:S01]  /*5f10*/  LOP3.LUT P4, RZ, R8, 0x1, RZ, 0xc0, !PT ;  /* 0x0000000108ff7812 */ /* 0x000fe2000788c0ff */
[----:B------:R-:W-:Y:S01]  /*5f20*/  FMUL R8, R24, UR35 ;  /* 0x0000002318087c20 */ /* 0x000fe20008400000 */
[----:B------:R-:W-:Y:S02]  /*5f30*/  FMNMX3 R9, R20, R56, R5, !PT ;  /* 0x0000003814097276 */ /* 0x000fe40007800005 */
[----:B------:R-:W-:Y:S01]  /*5f40*/  LOP3.LUT P5, RZ, R19, 0x1, RZ, 0xc0, !PT ;  /* 0x0000000113ff7812 */ /* 0x000fe200078ac0ff */
[----:B------:R-:W-:Y:S01]  /*5f50*/  FMUL R22, R22, UR35 ;  /* 0x0000002316167c20 */ /* 0x000fe20008400000 */
[----:B------:R-:W-:Y:S02]  /*5f60*/  SHF.R.U32.HI R11, RZ, 0x7, R59 ;  /* 0x00000007ff0b7819 */ /* 0x000fe4000001163b */
[----:B------:R-:W-:-:S02]  /*5f70*/  FMNMX3 R9, R9, R58, R43, !PT ;  /* 0x0000003a09097276 */ /* 0x000fc4000780002b */
[----:B------:R-:W-:Y:S02]  /*5f80*/  SHF.R.U32.HI R7, RZ, 0xa, R59 ;  /* 0x0000000aff077819 */ /* 0x000fe4000001163b */
[----:B------:R-:W-:Y:S02]  /*5f90*/  FSEL R8, R8, -INF , !P5 ;  /* 0xff80000008087808 */ /* 0x000fe40006800000 */
[----:B------:R-:W-:Y:S02]  /*5fa0*/  LOP3.LUT P5, RZ, R11, 0x1, RZ, 0xc0, !PT ;  /* 0x000000010bff7812 */ /* 0x000fe400078ac0ff */
[----:B------:R-:W-:Y:S01]  /*5fb0*/  FMNMX3 R11, R9, R60, R45, !PT ;  /* 0x0000003c090b7276 */ /* 0x000fe2000780002d */
[----:B------:R-:W-:Y:S01]  /*5fc0*/  FMUL R9, R25, UR35 ;  /* 0x0000002319097c20 */ /* 0x000fe20008400000 */
[----:B------:R-:W-:Y:S02]  /*5fd0*/  FSEL R4, R22, -INF , !P3 ;  /* 0xff80000016047808 */ /* 0x000fe40005800000 */
[----:B------:R-:W-:-:S02]  /*5fe0*/  LOP3.LUT P3, RZ, R7, 0x1, RZ, 0xc0, !PT ;  /* 0x0000000107ff7812 */ /* 0x000fc4000786c0ff */
[----:B------:R-:W-:Y:S02]  /*5ff0*/  SHF.R.U32.HI R13, RZ, 0x6, R59 ;  /* 0x00000006ff0d7819 */ /* 0x000fe4000001163b */
[----:B------:R-:W-:Y:S02]  /*6000*/  FMNMX3 R11, R11, R62, R47, !PT ;  /* 0x0000003e0b0b7276 */ /* 0x000fe4000780002f */
[----:B------:R-:W-:Y:S02]  /*6010*/  FSEL R9, R9, -INF , !P3 ;  /* 0xff80000009097808 */ /* 0x000fe40005800000 */
[----:B------:R-:W-:Y:S02]  /*6020*/  LOP3.LUT P3, RZ, R13, 0x1, RZ, 0xc0, !PT ;  /* 0x000000010dff7812 */ /* 0x000fe4000786c0ff */
[----:B------:R-:W-:Y:S02]  /*6030*/  FMNMX3 R13, R11, R64, R57, !PT ;  /* 0x000000400b0d7276 */ /* 0x000fe40007800039 */
[----:B------:R-:W-:Y:S01]  /*6040*/  SHF.R.U32.HI R17, RZ, 0xc, R59 ;  /* 0x0000000cff117819 */ /* 0x000fe2000001163b */
[----:B------:R-:W-:Y:S01]  /*6050*/  FMUL R7, R23, UR35 ;  /* 0x0000002317077c20 */ /* 0x000fe20008400000 */
[----:B------:R-:W-:-:S02]  /*6060*/  FSEL R16, R16, -INF , !P2 ;  /* 0xff80000010107808 */ /* 0x000fc40005000000 */
[----:B------:R-:W-:Y:S02]  /*6070*/  FMNMX3 R13, R13, R66, R61, !PT ;  /* 0x000000420d0d7276 */ /* 0x000fe4000780003d */
[----:B------:R-:W-:Y:S02]  /*6080*/  LOP3.LUT P2, RZ, R17, 0x1, RZ, 0xc0, !PT ;  /* 0x0000000111ff7812 */ /* 0x000fe4000784c0ff */
[--C-:B------:R-:W-:Y:S01]  /*6090*/  SHF.R.U32.HI R10, RZ, 0x8, R59.reuse ;  /* 0x00000008ff0a7819 */ /* 0x100fe2000001163b */
[----:B------:R-:W-:Y:S01]  /*60a0*/  FMUL R11, R27, UR35 ;  /* 0x000000231b0b7c20 */ /* 0x000fe20008400000 */
[----:B------:R-:W-:Y:S02]  /*60b0*/  FMNMX3 R13, R13, R63, R18, !PT ;  /* 0x0000003f0d0d7276 */ /* 0x000fe40007800012 */
[----:B------:R-:W-:Y:S02]  /*60c0*/  FSEL R7, R7, -INF , !P2 ;  /* 0xff80000007077808 */ /* 0x000fe40005000000 */
[----:B------:R-:W-:Y:S01]  /*60d0*/  LOP3.LUT P2, RZ, R10, 0x1, RZ, 0xc0, !PT ;  /* 0x000000010aff7812 */ /* 0x000fe2000784c0ff */
[----:B------:R-:W-:Y:S01]  /*60e0*/  FMUL R10, R26, UR35 ;  /* 0x000000231a0a7c20 */ /* 0x000fe20008400000 */
[----:B------:R-:W-:-:S02]  /*60f0*/  SHF.R.U32.HI R15, RZ, 0x4, R59 ;  /* 0x00000004ff0f7819 */ /* 0x000fc4000001163b */
[----:B------:R-:W-:Y:S02]  /*6100*/  FMNMX3 R13, R13, R16, R12, !PT ;  /* 0x000000100d0d7276 */ /* 0x000fe4000780000c */
[----:B------:R-:W-:Y:S02]  /*6110*/  SHF.R.U32.HI R14, RZ, 0x5, R59 ;  /* 0x00000005ff0e7819 */ /* 0x000fe4000001163b */
[----:B------:R-:W-:Y:S02]  /*6120*/  FSEL R11, R11, -INF , !P2 ;  /* 0xff8000000b0b7808 */ /* 0x000fe40005000000 */
[----:B------:R-:W-:Y:S02]  /*6130*/  LOP3.LUT P2, RZ, R15, 0x1, RZ, 0xc0, !PT ;  /* 0x000000010fff7812 */ /* 0x000fe4000784c0ff */
[----:B------:R-:W-:Y:S02]  /*6140*/  FMNMX3 R15, R13, R6, R4, !PT ;  /* 0x000000060d0f7276 */ /* 0x000fe40007800004 */
[----:B------:R-:W-:-:S02]  /*6150*/  FSEL R10, R10, -INF , !P4 ;  /* 0xff8000000a0a7808 */ /* 0x000fc40006000000 */
[----:B------:R-:W-:Y:S01]  /*6160*/  LOP3.LUT P4, RZ, R14, 0x1, RZ, 0xc0, !PT ;  /* 0x000000010eff7812 */ /* 0x000fe2000788c0ff */
[----:B------:R-:W-:Y:S01]  /*6170*/  FMUL R14, R28, UR35 ;  /* 0x000000231c0e7c20 */ /* 0x000fe20008400000 */
[----:B------:R-:W-:Y:S02]  /*6180*/  FMNMX3 R15, R15, R7, R8, !PT ;  /* 0x000000070f0f7276 */ /* 0x000fe40007800008 */
[--C-:B------:R-:W-:Y:S01]  /*6190*/  SHF.R.U32.HI R17, RZ, 0x3, R59.reuse ;  /* 0x00000003ff117819 */ /* 0x100fe2000001163b */
[----:B------:R-:W-:Y:S01]  /*61a0*/  FMUL R22, R29, UR35 ;  /* 0x000000231d167c20 */ /* 0x000fe20008400000 */
[----:B------:R-:W-:Y:S01]  /*61b0*/  FMUL R13, R30, UR35 ;  /* 0x000000231e0d7c20 */ /* 0x000fe20008400000 */
[----:B------:R-:W-:Y:S02]  /*61c0*/  FSEL R14, R14, -INF , !P5 ;  /* 0xff8000000e0e7808 */ /* 0x000fe40006800000 */
[----:B------:R-:W-:Y:S02]  /*61d0*/  FMNMX3 R19, R15, R9, R10, !PT ;  /* 0x000000090f137276 */ /* 0x000fe4000780000a */
[----:B------:R-:W-:Y:S01]  /*61e0*/  LOP3.LUT P5, RZ, R17, 0x1, RZ, 0xc0, !PT ;  /* 0x0000000111ff7812 */ /* 0x000fe200078ac0ff */
[----:B------:R-:W-:Y:S01]  /*61f0*/  FMUL R15, R31, UR35 ;  /* 0x000000231f0f7c20 */ /* 0x000fe20008400000 */
[--C-:B------:R-:W-:Y:S01]  /*6200*/  SHF.R.U32.HI R17, RZ, 0x2, R59.reuse ;  /* 0x00000002ff117819 */ /* 0x100fe2000001163b */
[----:B------:R-:W-:Y:S01]  /*6210*/  FMUL R24, R32, UR35 ;  /* 0x0000002320187c20 */ /* 0x000fe20008400000 */
[----:B------:R-:W-:-:S02]  /*6220*/  SHF.R.U32.HI R59, RZ, 0x1, R59 ;  /* 0x00000001ff3b7819 */ /* 0x000fc4000001163b */
[----:B------:R-:W-:Y:S02]  /*6230*/  FSEL R22, R22, -INF , !P3 ;  /* 0xff80000016167808 */ /* 0x000fe40005800000 */
[----:B------:R-:W-:Y:S02]  /*6240*/  FSEL R13, R13, -INF , !P4 ;  /* 0xff8000000d0d7808 */ /* 0x000fe40006000000 */
[----:B------:R-:W-:Y:S01]  /*6250*/  FMNMX3 R19, R19, R11, R14, !PT ;  /* 0x0000000b13137276 */ /* 0x000fe2000780000e */
[----:B------:R-:W-:Y:S01]  /*6260*/  FMUL R26, R34, UR35 ;  /* 0x00000023221a7c20 */ /* 0x000fe20008400000 */
[----:B------:R-:W-:Y:S01]  /*6270*/  LOP3.LUT P3, RZ, R17, 0x1, RZ, 0xc0, !PT ;  /* 0x0000000111ff7812 */ /* 0x000fe2000786c0ff */
[----:B------:R-:W-:Y:S01]  /*6280*/  FMUL R17, R33, UR35 ;  /* 0x0000002321117c20 */ /* 0x000fe20008400000 */
[----:B------:R-:W-:Y:S02]  /*6290*/  LOP3.LUT P4, RZ, R59, 0x1, RZ, 0xc0, !PT ;  /* 0x000000013bff7812 */ /* 0x000fe4000788c0ff */
[----:B------:R-:W-:-:S02]  /*62a0*/  FSEL R15, R15, -INF , !P2 ;  /* 0xff8000000f0f7808 */ /* 0x000fc40005000000 */
[----:B------:R-:W-:Y:S02]  /*62b0*/  FSEL R24, R24, -INF , !P5 ;  /* 0xff80000018187808 */ /* 0x000fe40006800000 */
[----:B------:R-:W-:Y:S01]  /*62c0*/  FMNMX3 R21, R19, R22, R13, !PT ;  /* 0x0000001613157276 */ /* 0x000fe2000780000d */
[----:B------:R-:W-:Y:S01]  /*62d0*/  FMUL R19, R35, UR35 ;  /* 0x0000002323137c20 */ /* 0x000fe20008400000 */
[----:B------:R-:W-:Y:S02]  /*62e0*/  FSEL R17, R17, -INF , !P3 ;  /* 0xff80000011117808 */ /* 0x000fe40005800000 */
[----:B------:R-:W-:Y:S02]  /*62f0*/  FSEL R26, R26, -INF , !P4 ;  /* 0xff8000001a1a7808 */ /* 0x000fe40006000000 */
[----:B------:R-:W-:Y:S02]  /*6300*/  FMNMX3 R21, R21, R15, R24, !PT ;  /* 0x0000000f15157276 */ /* 0x000fe40007800018 */
[----:B------:R-:W-:-:S02]  /*6310*/  FSEL R19, R19, -INF , !P1 ;  /* 0xff80000013137808 */ /* 0x000fc40004800000 */
[----:B------:R-:W-:-:S04]  /*6320*/  FMNMX3 R21, R21, R17, R26, !PT ;  /* 0x0000001115157276 */ /* 0x000fc8000780001a */
[----:B------:R-:W-:-:S05]  /*6330*/  FMNMX3 R159, R21, R19, R160, !PT ;  /* 0x00000013159f7276 */ /* 0x000fca00078000a0 */
[--C-:B------:R-:W-:Y:S01]  /*6340*/  FADD R20, R20, -R159.reuse ;  /* 0x8000009f14147221 */ /* 0x100fe20000000000 */
[--C-:B------:R-:W-:Y:S01]  /*6350*/  FADD R56, R56, -R159.reuse ;  /* 0x8000009f38387221 */ /* 0x100fe20000000000 */
[--C-:B------:R-:W-:Y:S02]  /*6360*/  FADD R21, R5, -R159.reuse ;  /* 0x8000009f05157221 */ /* 0x100fe40000000000 */
[----:B------:R-:W-:Y:S01]  /*6370*/  FMUL R20, R20, 1.4426950216293334961 ;  /* 0x3fb8aa3b14147820 */ /* 0x000fe20000400000 */
[----:B------:R-:W-:Y:S01]  /*6380*/  FMUL R56, R56, 1.4426950216293334961 ;  /* 0x3fb8aa3b38387820 */ /* 0x000fe20000400000 */
[----:B------:R-:W-:Y:S01]  /*6390*/  FMUL R21, R21, 1.4426950216293334961 ;  /* 0x3fb8aa3b15157820 */ /* 0x000fe20000400000 */
[--C-:B------:R-:W-:Y:S02]  /*63a0*/  FADD R58, R58, -R159.reuse ;  /* 0x8000009f3a3a7221 */ /* 0x100fe40000000000 */
[----:B------:R-:W-:Y:S01]  /*63b0*/  MUFU.EX2 R5, R56 ;  /* 0x0000003800057308 */ /* 0x000fe20000000800 */
[----:B------:R-:W-:Y:S01]  /*63c0*/  FADD R43, R43, -R159 ;  /* 0x8000009f2b2b7221 */ /* 0x000fe20000000000 */
[----:B------:R-:W-:-:S06]  /*63d0*/  FMUL R28, R58, 1.4426950216293334961 ;  /* 0x3fb8aa3b3a1c7820 */ /* 0x000fcc0000400000 */
[----:B------:R-:W0:Y:S01]  /*63e0*/  MUFU.EX2 R20, R20 ;  /* 0x0000001400147308 */ /* 0x000e220000000800 */
[----:B------:R-:W-:Y:S01]  /*63f0*/  FMUL R23, R43, 1.4426950216293334961 ;  /* 0x3fb8aa3b2b177820 */ /* 0x000fe20000400000 */
[--C-:B------:R-:W-:Y:S01]  /*6400*/  FADD R60, R60, -R159.reuse ;  /* 0x8000009f3c3c7221 */ /* 0x100fe20000000000 */
[----:B------:R-:W-:-:S05]  /*6410*/  FADD R4, R4, -R159 ;  /* 0x8000009f04047221 */ /* 0x000fca0000000000 */
[----:B------:R-:W1:Y:S01]  /*6420*/  MUFU.EX2 R21, R21 ;  /* 0x0000001500157308 */ /* 0x000e620000000800 */
[----:B------:R-:W-:Y:S01]  /*6430*/  FMUL R30, R60, 1.4426950216293334961 ;  /* 0x3fb8aa3b3c1e7820 */ /* 0x000fe20000400000 */
[--C-:B------:R-:W-:Y:S01]  /*6440*/  FADD R45, R45, -R159.reuse ;  /* 0x8000009f2d2d7221 */ /* 0x100fe20000000000 */
[----:B------:R-:W-:Y:S01]  /*6450*/  FMUL R4, R4, 1.4426950216293334961 ;  /* 0x3fb8aa3b04047820 */ /* 0x000fe20000400000 */
[----:B------:R-:W-:-:S04]  /*6460*/  FADD R7, R7, -R159 ;  /* 0x8000009f07077221 */ /* 0x000fc80000000000 */
[----:B------:R-:W0:Y:S01]  /*6470*/  MUFU.EX2 R28, R28 ;  /* 0x0000001c001c7308 */ /* 0x000e220000000800 */
[----:B------:R-:W-:Y:S01]  /*6480*/  FMUL R25, R45, 1.4426950216293334961 ;  /* 0x3fb8aa3b2d197820 */ /* 0x000fe20000400000 */
[----:B------:R-:W-:Y:S01]  /*6490*/  FADD R62, R62, -R159 ;  /* 0x8000009f3e3e7221 */ /* 0x000fe20000000000 */
[----:B------:R-:W-:-:S05]  /*64a0*/  FMUL R7, R7, 1.4426950216293334961 ;  /* 0x3fb8aa3b07077820 */ /* 0x000fca0000400000 */
[----:B------:R-:W0:Y:S01]  /*64b0*/  MUFU.EX2 R23, R23 ;  /* 0x0000001700177308 */ /* 0x000e220000000800 */
[----:B------:R-:W-:Y:S01]  /*64c0*/  FMUL R32, R62, 1.4426950216293334961 ;  /* 0x3fb8aa3b3e207820 */ /* 0x000fe20000400000 */
[----:B------:R-:W-:-:S06]  /*64d0*/  FADD R47, R47, -R159 ;  /* 0x8000009f2f2f7221 */ /* 0x000fcc0000000000 */
[----:B------:R-:W0:Y:S01]  /*64e0*/  MUFU.EX2 R30, R30 ;  /* 0x0000001e001e7308 */ /* 0x000e220000000800 */
[----:B------:R-:W-:Y:S01]  /*64f0*/  FMUL R29, R47, 1.4426950216293334961 ;  /* 0x3fb8aa3b2f1d7820 */ /* 0x000fe20000400000 */
[----:B------:R-:W-:-:S06]  /*6500*/  FADD R64, R64, -R159 ;  /* 0x8000009f40407221 */ /* 0x000fcc0000000000 */
[----:B------:R0:W-:Y:S02]  /*6510*/  MUFU.EX2 R158, R4 ;  /* 0x00000004009e7308 */ /* 0x0001e40000000800 */
[----:B0-----:R-:W-:-:S06]  /*6520*/  FADD R4, R20, R5 ;  /* 0x0000000514047221 */ /* 0x001fcc0000000000 */
[----:B------:R-:W0:Y:S01]  /*6530*/  MUFU.EX2 R25, R25 ;  /* 0x0000001900197308 */ /* 0x000e220000000800 */
[----:B------:R-:W-:Y:S01]  /*6540*/  FMUL R52, R64, 1.4426950216293334961 ;  /* 0x3fb8aa3b40347820 */ /* 0x000fe20000400000 */
[----:B------:R-:W-:-:S06]  /*6550*/  FADD R57, R57, -R159 ;  /* 0x8000009f39397221 */ /* 0x000fcc0000000000 */
[----:B------:R1:W-:Y:S02]  /*6560*/  MUFU.EX2 R155, R7 ;  /* 0x00000007009b7308 */ /* 0x0003e40000000800 */
[----:B-1----:R-:W-:-:S06]  /*6570*/  FADD R7, R21, R4 ;  /* 0x0000000415077221 */ /* 0x002fcc0000000000 */
[----:B------:R-:W1:Y:S01]  /*6580*/  MUFU.EX2 R32, R32 ;  /* 0x0000002000207308 */ /* 0x000e620000000800 */
[----:B------:R-:W-:Y:S01]  /*6590*/  FADD R4, R28, R7 ;  /* 0x000000071c047221 */ /* 0x000fe20000000000 */
[----:B------:R-:W-:Y:S01]  /*65a0*/  FMUL R31, R57, 1.4426950216293334961 ;  /* 0x3fb8aa3b391f7820 */ /* 0x000fe20000400000 */
[----:B------:R-:W-:Y:S02]  /*65b0*/  FADD R66, R66, -R159 ;  /* 0x8000009f42427221 */ /* 0x000fe40000000000 */
[----:B------:R-:W-:-:S03]  /*65c0*/  FADD R7, R23, R4 ;  /* 0x0000000417077221 */ /* 0x000fc60000000000 */
[----:B------:R-:W1:Y:S01]  /*65d0*/  MUFU.EX2 R29, R29 ;  /* 0x0000001d001d7308 */ /* 0x000e620000000800 */
[----:B------:R-:W-:Y:S01]  /*65e0*/  FMUL R54, R66, 1.4426950216293334961 ;  /* 0x3fb8aa3b42367820 */ /* 0x000fe20000400000 */
[----:B------:R-:W-:Y:S01]  /*65f0*/  FADD R61, R61, -R159 ;  /* 0x8000009f3d3d7221 */ /* 0x000fe20000000000 */
[----:B------:R-:W-:-:S05]  /*6600*/  FADD R4, R30, R7 ;  /* 0x000000071e047221 */ /* 0x000fca0000000000 */
[----:B------:R-:W3:Y:S01]  /*6610*/  MUFU.EX2 R52, R52 ;  /* 0x0000003400347308 */ /* 0x000ee20000000800 */
[----:B0-----:R-:W-:Y:S01]  /*6620*/  FADD R7, R25, R4 ;  /* 0x0000000419077221 */ /* 0x001fe20000000000 */
[----:B------:R-:W-:Y:S01]  /*6630*/  FMUL R33, R61, 1.4426950216293334961 ;  /* 0x3fb8aa3b3d217820 */ /* 0x000fe20000400000 */
[----:B------:R-:W-:-:S05]  /*6640*/  FADD R63, R63, -R159 ;  /* 0x8000009f3f3f7221 */ /* 0x000fca0000000000 */
[----:B------:R-:W0:Y:S01]  /*6650*/  MUFU.EX2 R31, R31 ;  /* 0x0000001f001f7308 */ /* 0x000e220000000800 */
[----:B------:R-:W-:Y:S01]  /*6660*/  FADD R27, R18, -R159 ;  /* 0x8000009f121b7221 */ /* 0x000fe20000000000 */
[----:B-1----:R-:W-:Y:S01]  /*6670*/  FADD R4, R32, R7 ;  /* 0x0000000720047221 */ /* 0x002fe20000000000 */
[--C-:B------:R-:W-:Y:S01]  /*6680*/  FADD R16, R16, -R159.reuse ;  /* 0x8000009f10107221 */ /* 0x100fe20000000000 */
[--C-:B------:R-:W-:Y:S01]  /*6690*/  FADD R12, R12, -R159.reuse ;  /* 0x8000009f0c0c7221 */ /* 0x100fe20000000000 */
[----:B------:R-:W-:-:S03]  /*66a0*/  FADD R6, R6, -R159 ;  /* 0x8000009f06067221 */ /* 0x000fc60000000000 */
[----:B------:R-:W1:Y:S01]  /*66b0*/  MUFU.EX2 R54, R54 ;  /* 0x0000003600367308 */ /* 0x000e620000000800 */
[--C-:B------:R-:W-:Y:S01]  /*66c0*/  FADD R8, R8, -R159.reuse ;  /* 0x8000009f08087221 */ /* 0x100fe20000000000 */
        /* <DEDUP_REMOVED lines=10> */
[----:B------:R-:W-:Y:S01]  /*6770*/  FADD R19, R19, -R159 ;  /* 0x8000009f13137221 */ /* 0x000fe20000000000 */
[----:B------:R-:W0:Y:S01]  /*6780*/  MUFU.EX2 R33, R33 ;  /* 0x0000002100217308 */ /* 0x000e220000000800 */
[----:B------:R-:W-:Y:S01]  /*6790*/  FMUL R63, R63, 1.4426950216293334961 ;  /* 0x3fb8aa3b3f3f7820 */ /* 0x000fe20000400000 */
[----:B------:R-:W-:Y:S01]  /*67a0*/  FMUL R27, R27, 1.4426950216293334961 ;  /* 0x3fb8aa3b1b1b7820 */ /* 0x000fe20000400000 */
[----:B------:R-:W-:Y:S01]  /*67b0*/  FADD R7, R29, R4 ;  /* 0x000000041d077221 */ /* 0x000fe20000000000 */
[----:B------:R-:W-:Y:S01]  /*67c0*/  FMUL R16, R16, 1.4426950216293334961 ;  /* 0x3fb8aa3b10107820 */ /* 0x000fe20000400000 */
        /* <DEDUP_REMOVED lines=14> */
[----:B------:R-:W1:Y:S01]  /*68b0*/  MUFU.EX2 R18, R63 ;  /* 0x0000003f00127308 */ /* 0x000e620000000800 */
[----:B---3--:R-:W-:-:S04]  /*68c0*/  FADD R4, R52, R7 ;  /* 0x0000000734047221 */ /* 0x008fc80000000000 */
[----:B0-----:R-:W-:-:S03]  /*68d0*/  FADD R7, R31, R4 ;  /* 0x000000041f077221 */ /* 0x001fc60000000000 */
[----:B------:R-:W-:Y:S08]  /*68e0*/  MUFU.EX2 R27, R27 ;  /* 0x0000001b001b7308 */ /* 0x000ff00000000800 */
[----:B------:R-:W0:Y:S08]  /*68f0*/  MUFU.EX2 R34, R16 ;  /* 0x0000001000227308 */ /* 0x000e300000000800 */
[----:B------:R-:W-:Y:S08]  /*6900*/  MUFU.EX2 R162, R12 ;  /* 0x0000000c00a27308 */ /* 0x000ff00000000800 */
[----:B------:R-:W3:Y:S08]  /*6910*/  MUFU.EX2 R157, R6 ;  /* 0x00000006009d7308 */ /* 0x000ef00000000800 */
[----:B------:R1:W-:Y:S08]  /*6920*/  MUFU.EX2 R156, R8 ;  /* 0x00000008009c7308 */ /* 0x0003f00000000800 */
[----:B------:R-:W0:Y:S01]  /*6930*/  MUFU.EX2 R153, R9 ;  /* 0x0000000900997308 */ /* 0x000e220000000800 */
[----:B-1----:R-:W-:-:S07]  /*6940*/  FADD R8, R54, R7 ;  /* 0x0000000736087221 */ /* 0x002fce0000000000 */
[----:B------:R-:W-:Y:S08]  /*6950*/  MUFU.EX2 R154, R10 ;  /* 0x0000000a009a7308 */ /* 0x000ff00000000800 */
[----:B------:R1:W0:Y:S08]  /*6960*/  MUFU.EX2 R151, R11 ;  /* 0x0000000b00977308 */ /* 0x0002300000000800 */
[----:B------:R-:W-:Y:S08]  /*6970*/  MUFU.EX2 R152, R14 ;  /* 0x0000000e00987308 */ /* 0x000ff00000000800 */
[----:B------:R-:W0:Y:S08]  /*6980*/  MUFU.EX2 R149, R22 ;  /* 0x0000001600957308 */ /* 0x000e300000000800 */
[----:B------:R0:W-:Y:S08]  /*6990*/  MUFU.EX2 R150, R13 ;  /* 0x0000000d00967308 */ /* 0x0001f00000000800 */
[----:B------:R0:W0:Y:S08]  /*69a0*/  MUFU.EX2 R147, R15 ;  /* 0x0000000f00937308 */ /* 0x0000300000000800 */
[----:B------:R-:W-:Y:S08]  /*69b0*/  MUFU.EX2 R148, R24 ;  /* 0x0000001800947308 */ /* 0x000ff00000000800 */
[----:B------:R0:W0:Y:S08]  /*69c0*/  MUFU.EX2 R83, R17 ;  /* 0x0000001100537308 */ /* 0x0000300000000800 */
[----:B------:R-:W-:Y:S08]  /*69d0*/  MUFU.EX2 R146, R26 ;  /* 0x0000001a00927308 */ /* 0x000ff00000000800 */
[----:B------:R-:W0:Y:S01]  /*69e0*/  MUFU.EX2 R81, R19 ;  /* 0x0000001300517308 */ /* 0x000e220000000800 */
[----:B-1----:R-:W-:Y:S01]  /*69f0*/  FADD R11, R33, R8 ;  /* 0x00000008210b7221 */ /* 0x002fe20000000000 */
[----:B------:R-:W-:-:S03]  /*6a00*/  F2FP.F16.F32.PACK_AB R4, R5, R20 ;  /* 0x000000140504723e */ /* 0x000fc600000000ff */
[C---:B------:R-:W-:Y:S01]  /*6a10*/  FADD R20, R18.reuse, R11 ;  /* 0x0000000b12147221 */ /* 0x040fe20000000000 */
[----:B------:R-:W-:Y:S02]  /*6a20*/  F2FP.F16.F32.PACK_AB R10, R18, R33 ;  /* 0x00000021120a723e */ /* 0x000fe400000000ff */
[----:B------:R-:W-:Y:S02]  /*6a30*/  F2FP.F16.F32.PACK_AB R5, R28, R21 ;  /* 0x000000151c05723e */ /* 0x000fe400000000ff */
[----:B------:R-:W-:Y:S02]  /*6a40*/  F2FP.F16.F32.PACK_AB R6, R30, R23 ;  /* 0x000000171e06723e */ /* 0x000fe400000000ff */
[----:B------:R-:W-:Y:S02]  /*6a50*/  F2FP.F16.F32.PACK_AB R7, R32, R25 ;  /* 0x000000192007723e */ /* 0x000fe400000000ff */
[----:B------:R-:W-:Y:S02]  /*6a60*/  F2FP.F16.F32.PACK_AB R8, R52, R29 ;  /* 0x0000001d3408723e */ /* 0x000fe400000000ff */
[----:B------:R-:W-:-:S02]  /*6a70*/  F2FP.F16.F32.PACK_AB R9, R54, R31 ;  /* 0x0000001f3609723e */ /* 0x000fc400000000ff */
[----:B0-----:R-:W-:Y:S01]  /*6a80*/  F2FP.F16.F32.PACK_AB R11, R34, R27 ;  /* 0x0000001b220b723e */ /* 0x001fe200000000ff */
[----:B------:R-:W-:Y:S01]  /*6a90*/  FADD R27, R27, R20 ;  /* 0x000000141b1b7221 */ /* 0x000fe20000000000 */
[----:B---3--:R-:W-:Y:S02]  /*6aa0*/  F2FP.F16.F32.PACK_AB R12, R157, R162 ;  /* 0x000000a29d0c723e */ /* 0x008fe400000000ff */
[----:B------:R-:W-:Y:S02]  /*6ab0*/  F2FP.F16.F32.PACK_AB R13, R155, R158 ;  /* 0x0000009e9b0d723e */ /* 0x000fe400000000ff */
[----:B------:R-:W-:Y:S02]  /*6ac0*/  F2FP.F16.F32.PACK_AB R14, R153, R156 ;  /* 0x0000009c990e723e */ /* 0x000fe400000000ff */
[----:B------:R-:W-:Y:S02]  /*6ad0*/  F2FP.F16.F32.PACK_AB R15, R151, R154 ;  /* 0x0000009a970f723e */ /* 0x000fe400000000ff */
[----:B------:R-:W-:-:S02]  /*6ae0*/  F2FP.F16.F32.PACK_AB R16, R149, R152 ;  /* 0x000000989510723e */ /* 0x000fc400000000ff */
[----:B------:R-:W-:Y:S02]  /*6af0*/  F2FP.F16.F32.PACK_AB R17, R147, R150 ;  /* 0x000000969311723e */ /* 0x000fe400000000ff */
[----:B------:R-:W-:Y:S02]  /*6b00*/  F2FP.F16.F32.PACK_AB R18, R83, R148 ;  /* 0x000000945312723e */ /* 0x000fe400000000ff */
[----:B------:R-:W-:Y:S01]  /*6b10*/  F2FP.F16.F32.PACK_AB R19, R81, R146 ;  /* 0x000000925113723e */ /* 0x000fe200000000ff */
[----:B------:R-:W-:-:S03]  /*6b20*/  FADD R27, R34, R27 ;  /* 0x0000001b221b7221 */ /* 0x000fc60000000000 */
[----:B------:R0:W-:Y:S01]  /*6b30*/  STTM.x16 tmem[UR11+0x60], R4 ;  /* 0x00006004000079ed */ /* 0x0001e2000824000b */
[----:B--2---:R-:W-:Y:S01]  /*6b40*/  STS.U16 [R71+UR8+0x6000], R36 ;  /* 0x0060002447007988 */ /* 0x004fe20008000408 */
[----:B------:R-:W-:-:S03]  /*6b50*/  FADD R162, R162, R27 ;  /* 0x0000001ba2a27221 */ /* 0x000fc60000000000 */
[----:B------:R-:W-:Y:S04]  /*6b60*/  STS.U16 [R71+UR8+0x6200], R38 ;  /* 0x0062002647007988 */ /* 0x000fe80008000408 */
[----:B------:R-:W-:Y:S04]  /*6b70*/  STS.U16 [R71+UR8+0x6400], R40 ;  /* 0x0064002847007988 */ /* 0x000fe80008000408 */
[----:B------:R-:W-:Y:S04]  /*6b80*/  STS.U16 [R71+UR8+0x6600], R42 ;  /* 0x0066002a47007988 */ /* 0x000fe80008000408 */
[----:B----4-:R-:W-:Y:S04]  /*6b90*/  STS.U16 [R71+UR8+0x6800], R44 ;  /* 0x0068002c47007988 */ /* 0x010fe80008000408 */
[----:B-----5:R-:W-:Y:S04]  /*6ba0*/  STS.U16 [R71+UR8+0x6a00], R46 ;  /* 0x006a002e47007988 */ /* 0x020fe80008000408 */
[----:B------:R-:W-:Y:S04]  /*6bb0*/  STS.U16 [R71+UR8+0x6c00], R48 ;  /* 0x006c003047007988 */ /* 0x000fe80008000408 */
[----:B------:R-:W-:Y:S04]  /*6bc0*/  STS.U16 [R71+UR8+0x6e00], R50 ;  /* 0x006e003247007988 */ /* 0x000fe80008000408 */
[----:B------:R-:W-:Y:S01]  /*6bd0*/  STS.U16 [R70+UR8+0x6100], R37 ;  /* 0x0061002546007988 */ /* 0x000fe20008000408 */
[----:B0-----:R-:W-:-:S03]  /*6be0*/  FADD R4, -R159, R160 ;  /* 0x000000a09f047221 */ /* 0x001fc60000000100 */
[----:B------:R-:W-:Y:S04]  /*6bf0*/  STS.U16 [R70+UR8+0x6300], R39 ;  /* 0x0063002746007988 */ /* 0x000fe80008000408 */
[----:B------:R-:W-:Y:S01]  /*6c00*/  STS.U16 [R70+UR8+0x6500], R41 ;  /* 0x0065002946007988 */ /* 0x000fe20008000408 */
[----:B------:R-:W-:-:S03]  /*6c10*/  FMUL R160, R4, 1.4426950216293334961 ;  /* 0x3fb8aa3b04a07820 */ /* 0x000fc60000400000 */
[----:B------:R-:W-:Y:S04]  /*6c20*/  STS.U16 [R70+UR8+0x6700], R161 ;  /* 0x006700a146007988 */ /* 0x000fe80008000408 */
[----:B------:R-:W-:Y:S04]  /*6c30*/  STS.U16 [R70+UR8+0x6900], R163 ;  /* 0x006900a346007988 */ /* 0x000fe80008000408 */
[----:B------:R-:W-:Y:S04]  /*6c40*/  STS.U16 [R70+UR8+0x6b00], R165 ;  /* 0x006b00a546007988 */ /* 0x000fe80008000408 */
[----:B------:R-:W-:Y:S04]  /*6c50*/  STS.U16 [R70+UR8+0x6d00], R164 ;  /* 0x006d00a446007988 */ /* 0x000fe80008000408 */
[----:B------:R0:W-:Y:S01]  /*6c60*/  STS.U16 [R70+UR8+0x6f00], R49 ;  /* 0x006f003146007988 */ /* 0x0001e20008000408 */
[----:B------:R-:W1:Y:S02]  /*6c70*/  FENCE.VIEW.ASYNC.T ;  /* 0x00000000000073c6 */ /* 0x000e640000000200 */
[----:B-1----:R-:W-:Y:S06]  /*6c80*/  BAR.SYNC.DEFER_BLOCKING 0x0 ;  /* 0x0000000000007b1d */ /* 0x002fec0000010000 */
[----:B0-----:R-:W0:Y:S01]  /*6c90*/  LDTM.x64 R4, tmem[UR11] ;  /* 0x0000000b000479ee */ /* 0x001e220008340000 */
[----:B------:R-:W0:Y:S01]  /*6ca0*/  MUFU.EX2 R160, R160 ;  /* 0x000000a000a07308 */ /* 0x000e220000000800 */
[----:B------:R-:W-:Y:S01]  /*6cb0*/  NOP ;  /* 0x0000000000007918 */ /* 0x000fe20000000000 */
[C---:B0-----:R-:W-:Y:S01]  /*6cc0*/  FMUL R4, R160.reuse, R4 ;  /* 0x00000004a0047220 */ /* 0x041fe20000400000 */
        /* <DEDUP_REMOVED lines=63> */
[----:B------:R0:W-:Y:S01]  /*70c0*/  STTM.x64 tmem[UR11], R4 ;  /* 0x00000004000079ed */ /* 0x0001e2000834000b */
[----:B------:R-:W1:Y:S02]  /*70d0*/  FENCE.VIEW.ASYNC.T ;  /* 0x00000000000073c6 */ /* 0x000e640000000200 */
[----:B-1----:R-:W-:Y:S01]  /*70e0*/  BAR.SYNC.DEFER_BLOCKING 0x0 ;  /* 0x0000000000007b1d */ /* 0x002fe20000010000 */
[----:B------:R-:W-:-:S04]  /*70f0*/  FADD R157, R157, R162 ;  /* 0x000000a29d9d7221 */ /* 0x000fc80000000000 */
[----:B------:R-:W-:-:S04]  /*7100*/  FADD R158, R158, R157 ;  /* 0x0000009d9e9e7221 */ /* 0x000fc80000000000 */
[----:B------:R-:W-:-:S04]  /*7110*/  FADD R155, R155, R158 ;  /* 0x0000009e9b9b7221 */ /* 0x000fc80000000000 */
[----:B------:R-:W-:-:S04]  /*7120*/  FADD R156, R156, R155 ;  /* 0x0000009b9c9c7221 */ /* 0x000fc80000000000 */
[----:B------:R-:W-:Y:S01]  /*7130*/  FADD R153, R153, R156 ;  /* 0x0000009c99997221 */ /* 0x000fe20000000000 */
[----:B------:R1:W-:Y:S06]  /*7140*/  MEMBAR.ALL.CTA ;  /* 0x0000000000007992 */ /* 0x0003ec0000008000 */
[----:B-1----:R-:W1:Y:S01]  /*7150*/  FENCE.VIEW.ASYNC.S ;  /* 0x00000000000073c6 */ /* 0x002e620000000000 */
[----:B------:R-:W-:-:S04]  /*7160*/  FADD R154, R154, R153 ;  /* 0x000000999a9a7221 */ /* 0x000fc80000000000 */
[----:B------:R-:W-:-:S04]  /*7170*/  FADD R151, R151, R154 ;  /* 0x0000009a97977221 */ /* 0x000fc80000000000 */
[----:B------:R-:W-:-:S04]  /*7180*/  FADD R152, R152, R151 ;  /* 0x0000009798987221 */ /* 0x000fc80000000000 */
[----:B------:R-:W-:-:S04]  /*7190*/  FADD R149, R149, R152 ;  /* 0x0000009895957221 */ /* 0x000fc80000000000 */
[----:B------:R-:W-:-:S04]  /*71a0*/  FADD R150, R150, R149 ;  /* 0x0000009596967221 */ /* 0x000fc80000000000 */
[----:B------:R-:W-:-:S04]  /*71b0*/  FADD R147, R147, R150 ;  /* 0x0000009693937221 */ /* 0x000fc80000000000 */
[----:B------:R-:W-:-:S04]  /*71c0*/  FADD R148, R148, R147 ;  /* 0x0000009394947221 */ /* 0x000fc80000000000 */
[----:B------:R-:W-:Y:S01]  /*71d0*/  FADD R83, R83, R148 ;  /* 0x0000009453537221 */ /* 0x000fe20000000000 */
[----:B------:R-:W-:-:S03]  /*71e0*/  ULEA UR33, UR32, UR8, 0x3 ;  /* 0x0000000820217291 */ /* 0x000fc6000f8e18ff */
[----:B------:R-:W-:Y:S01]  /*71f0*/  FADD R146, R146, R83 ;  /* 0x0000005392927221 */ /* 0x000fe20000000000 */
[----:B------:R-:W-:-:S03]  /*7200*/  UIADD3 UR33, UPT, UPT, UR33, 0x7000, URZ ;  /* 0x0000700021217890 */ /* 0x000fc6000fffe0ff */
[----:B------:R-:W-:Y:S01]  /*7210*/  FADD R81, R81, R146 ;  /* 0x0000009251517221 */ /* 0x000fe20000000000 */
[----:B0-----:R-:W-:Y:S01]  /*7220*/  MOV R36, R76 ;  /* 0x0000004c00247202 */ /* 0x001fe20000000f00 */
[----:B-1----:R-:W-:Y:S06]  /*7230*/  BAR.SYNC.DEFER_BLOCKING 0x0 ;  /* 0x0000000000007b1d */ /* 0x002fec0000010000 */
[----:B------:R-:W-:Y:S05]  /*7240*/  BRA.U UP1, `(.L_x_19) ;  /* 0x0000000101387547 */ /* 0x000fea000b800000 */
[----:B------:R-:W-:Y:S01]  /*7250*/  UIADD3 UR24, UPT, UPT, UR10, 0x68, URZ ;  /* 0x000000680a187890 */ /* 0x000fe2000fffe0ff */
[----:B------:R-:W-:Y:S01]  /*7260*/  UMOV UR20, UR4 ;  /* 0x0000000400147c82 */ /* 0x000fe20008000000 */
[----:B------:R-:W-:Y:S01]  /*7270*/  UMOV UR21, 0x80004020 ;  /* 0x8000402000157882 */ /* 0x000fe20000000000 */
[----:B------:R-:W-:Y:S01]  /*7280*/  UMOV UR22, 0x0 ;  /* 0x0000000000167882 */ /* 0x000fe20000000000 */
[----:B------:R-:W-:Y:S01]  /*7290*/  UMOV UR23, 0x8100010 ;  /* 0x0810001000177882 */ /* 0x000fe20000000000 */
[----:B------:R-:W-:Y:S01]  /*72a0*/  UMOV UR6, UR33 ;  /* 0x0000002100067c82 */ /* 0x000fe20008000000 */
[----:B------:R-:W-:Y:S01]  /*72b0*/  UMOV UR7, URZ ;  /* 0x000000ff00077c82 */ /* 0x000fe20008000000 */
[----:B------:R-:W-:Y:S01]  /*72c0*/  UMOV UR26, 0x0 ;  /* 0x00000000001a7882 */ /* 0x000fe20000000000 */
[----:B------:R-:W-:Y:S01]  /*72d0*/  UMOV UR27, 0x8100010 ;  /* 0x08100010001b7882 */ /* 0x000fe20000000000 */
[----:B------:R0:W-:Y:S01]  /*72e0*/  UTCHMMA tmem[UR13], gdesc[UR20], tmem[UR10], tmem[UR22], idesc[UR23], UPT ;  /* 0x00ff16140d0079ea */ /* 0x0001e2000b80000a */
[----:B------:R-:W-:Y:S01]  /*72f0*/  UMOV UR6, UR6 ;  /* 0x0000000600067c82 */ /* 0x000fe20008000000 */
[----:B------:R0:W-:Y:S01]  /*7300*/  UTCHMMA tmem[UR24], gdesc[UR18], tmem[UR10], tmem[UR26], idesc[UR27], UPT ;  /* 0x00ff1a12180079ea */ /* 0x0001e2000b80000a */
[----:B------:R0:W-:Y:S01]  /*7310*/  UTCBAR [UR6], URZ ;  /* 0x000000ff060073e9 */ /* 0x0001e200080000ff */
[----:B------:R-:W-:-:S02]  /*7320*/  NOP ;  /* 0x0000000000007918 */ /* 0x000fc40000000000 */
.L_x_19:
[----:B------:R-:W-:Y:S01]  /*7330*/  ISETP.GE.U32.AND P1, PT, R77, R82, PT ;  /* 0x000000524d00720c */ /* 0x000fe20003f26070 */
[----:B------:R-:W-:Y:S01]  /*7340*/  UIADD3 UR32, UPT, UPT, UR32, 0x1, URZ ;  /* 0x0000000120207890 */ /* 0x000fe2000fffe0ff */
[----:B------:R-:W-:Y:S01]  /*7350*/  IADD3 R78, PT, PT, R78, UR31, RZ ;  /* 0x0000001f4e4e7c10 */ /* 0x000fe2000fffe0ff */
[----:B------:R-:W-:Y:S01]  /*7360*/  FFMA R73, R160, R73, R81 ;  /* 0x00000049a0497223 */ /* 0x000fe20000000051 */
[----:B------:R-:W-:Y:S01]  /*7370*/  ISETP.GE.U32.AND.EX P1, PT, R3, RZ, PT, P1 ;  /* 0x000000ff0300720c */ /* 0x000fe20003f26110 */
[----:B------:R-:W-:Y:S01]  /*7380*/  UISETP.GT.AND UP2, UPT, UR32, 0x1, UPT ;  /* 0x000000012000788c */ /* 0x000fe2000bf44270 */
[----:B------:R-:W-:Y:S01]  /*7390*/  IMAD.IADD R79, R80, 0x1, R79 ;  /* 0x00000001504f7824 */ /* 0x000fe200078e024f */
[----:B------:R-:W-:Y:S02]  /*73a0*/  MOV R160, R159 ;  /* 0x0000009f00a07202 */ /* 0x000fe40000000f00 */
[----:B0-----:R-:W-:Y:S02]  /*73b0*/  USEL UR6, URZ, 0x1, !UP2 ;  /* 0x00000001ff067887 */ /* 0x001fe4000d000000 */
[----:B------:R-:W-:-:S04]  /*73c0*/  USEL UR32, UR32, URZ, !UP2 ;  /* 0x000000ff20207287 */ /* 0x000fc8000d000000 */
[----:B------:R-:W-:Y:S02]  /*73d0*/  LOP3.LUT R76, R76, UR6, RZ, 0x3c, !PT ;  /* 0x000000064c4c7c12 */ /* 0x000fe4000f8e3cff */
[----:B------:R-:W-:Y:S06]  /*73e0*/  @!P1 BRA `(.L_x_20) ;  /* 0xffffffd400a89947 */ /* 0x000fec000383ffff */
[----:B------:R-:W-:Y:S02]  /*73f0*/  ISETP.GE.AND P1, PT, R72, 0x1, PT ;  /* 0x000000014800780c */ /* 0x000fe40003f26270 */
[----:B------:R-:W-:-:S11]  /*7400*/  MOV R160, R159 ;  /* 0x0000009f00a07202 */ /* 0x000fd60000000f00 */
[----:B------:R-:W-:Y:S05]  /*7410*/  @!P1 BRA `(.L_x_15) ;  /* 0x0000000000109947 */ /* 0x000fea0003800000 */
[----:B------:R-:W-:-:S04]  /*7420*/  IMAD.U32 R2, R36, -0x80000000, RZ ;  /* 0x8000000024027824 */ /* 0x000fc800078e00ff */
[----:B------:R-:W0:Y:S02]  /*7430*/  SYNCS.PHASECHK.TRANS64.TRYWAIT P1, [UR33], R2 ;  /* 0x00000002ff0075a7 */ /* 0x000e240008021121 */
[----:B0-----:R-:W-:Y:S05]  /*7440*/  @!P1 BRA `(.L_x_21) ;  /* 0x0000002800709947 */ /* 0x001fea0003800000 */
.L_x_27:
[----:B------:R-:W-:-:S07]  /*7450*/  MOV R160, R159 ;  /* 0x0000009f00a07202 */ /* 0x000fce0000000f00 */
.L_x_15:
[----:B------:R-:W-:Y:S01]  /*7460*/  MOV R75, R73 ;  /* 0x00000049004b7202 */ /* 0x000fe20000000f00 */
[----:B0-----:R-:W-:Y:S01]  /*7470*/  HFMA2 R4, -RZ, RZ, 1.443359375, -0.2030029296875 ;  /* 0x3dc6b27fff047431 */ /* 0x001fe200000001ff */
[----:B------:R-:W-:Y:S01]  /*7480*/  BAR.SYNC.DEFER_BLOCKING 0x0 ;  /* 0x0000000000007b1d */ /* 0x000fe20000010000 */
[----:B------:R-:W-:Y:S02]  /*7490*/  ISETP.GE.U32.AND P6, PT, R0, 0x20, PT ;  /* 0x000000200000780c */ /* 0x000fe40003fc6070 */
[C---:B------:R-:W-:Y:S01]  /*74a0*/  FMUL R2, R75.reuse, 8388608 ;  /* 0x4b0000004b027820 */ /* 0x040fe20000400000 */
[C---:B------:R-:W-:Y:S02]  /*74b0*/  FSETP.GEU.AND P1, PT, R75.reuse, 1.175494350822287508e-38, PT ;  /* 0x008000004b00780b */ /* 0x040fe40003f2e000 */
[----:B------:R-:W-:Y:S01]  /*74c0*/  FSETP.GEU.AND P4, PT, |R75|, 1.175494350822287508e-38, PT ;  /* 0x008000004b00780b */ /* 0x000fe20003f8e200 */
[----:B------:R-:W0:Y:S01]  /*74d0*/  LDCU.64 UR4, c[0x0][0x3e0] ;  /* 0x00007c00ff0477ac */ /* 0x000e220008000a00 */
[----:B------:R-:W-:Y:S01]  /*74e0*/  FSEL R72, R2, R75, !P1 ;  /* 0x0000004b02487208 */ /* 0x000fe20004800000 */
[----:B------:R-:W1:Y:S03]  /*74f0*/  LDCU.64 UR6, c[0x0][0x3e0] ;  /* 0x00007c00ff0677ac */ /* 0x000e660008000a00 */
[C---:B------:R-:W-:Y:S01]  /*7500*/  ISETP.GE.U32.AND P2, PT, R72.reuse, 0x7f800000, PT ;  /* 0x7f8000004800780c */ /* 0x040fe20003f46070 */
[C---:B------:R-:W-:Y:S01]  /*7510*/  VIADD R2, R72.reuse, 0xc0cafb0d ;  /* 0xc0cafb0d48027836 */ /* 0x040fe20000000000 */
[----:B------:R-:W-:-:S04]  /*7520*/  FSETP.NEU.AND P3, PT, R72, RZ, PT ;  /* 0x000000ff4800720b */ /* 0x000fc80003f6d000 */
[----:B------:R-:W-:-:S04]  /*7530*/  LOP3.LUT R3, R2, 0xff800000, RZ, 0xc0, !PT ;  /* 0xff80000002037812 */ /* 0x000fc800078ec0ff */
[-C--:B------:R-:W-:Y:S01]  /*7540*/  IADD3 R2, PT, PT, R72, -R3.reuse, RZ ;  /* 0x8000000348027210 */ /* 0x080fe20007ffe0ff */
[----:B------:R-:W2:Y:S02]  /*7550*/  @!P0 SYNCS.CCTL.IV [UR8+0x7000] ;  /* 0x00700000ff0089b1 */ /* 0x000ea40008000008 */
[----:B--2---:R-:W-:Y:S01]  /*7560*/  BAR.SYNC.DEFER_BLOCKING 0x0 ;  /* 0x0000000000007b1d */ /* 0x004fe20000010000 */
[----:B------:R-:W-:Y:S01]  /*7570*/  I2FP.F32.S32 R3, R3 ;  /* 0x0000000300037245 */ /* 0x000fe20000201400 */
[----:B------:R-:W-:Y:S01]  /*7580*/  FADD R69, R2, -1 ;  /* 0xbf80000002457421 */ /* 0x000fe20000000000 */
[----:B0-----:R-:W-:Y:S02]  /*7590*/  UIMAD UR4, UR9, UR4, URZ ;  /* 0x00000004090472a4 */ /* 0x001fe4000f8e02ff */
[----:B-1----:R-:W-:Y:S01]  /*75a0*/  UIMAD UR6, UR9, UR6, URZ ;  /* 0x00000006090672a4 */ /* 0x002fe2000f8e02ff */
[C---:B------:R-:W-:Y:S02]  /*75b0*/  FFMA.FTZ R2, R69.reuse, R4, -0.16845393180847167969 ;  /* 0xbe2c7f3045027423 */ /* 0x040fe40000010004 */
[----:B------:R-:W0:Y:S01]  /*75c0*/  LDTM.x64 R4, tmem[UR11] ;  /* 0x0000000b000479ee */ /* 0x000e220008340000 */
[----:B------:R-:W-:Y:S01]  /*75d0*/  USHF.L.U32 UR11, UR4, 0x1, URZ ;  /* 0x00000001040b7899 */ /* 0x000fe200080006ff */
[----:B------:R-:W-:Y:S01]  /*75e0*/  FFMA.FTZ R2, R69, R2, 0.1716887056827545166 ;  /* 0x3e2fcf2a45027423 */ /* 0x000fe20000010002 */
[----:B------:R-:W-:-:S03]  /*75f0*/  USHF.L.U32 UR12, UR6, 0x1, URZ ;  /* 0x00000001060c7899 */ /* 0x000fc600080006ff */
[----:B------:R-:W-:-:S04]  /*7600*/  FFMA.FTZ R2, R69, R2, -0.17900948226451873779 ;  /* 0xbe374e4345027423 */ /* 0x000fc80000010002 */
[----:B------:R-:W-:-:S04]  /*7610*/  FFMA.FTZ R2, R69, R2, 0.20512372255325317383 ;  /* 0x3e520bf445027423 */ /* 0x000fc80000010002 */
[C---:B------:R-:W-:Y:S01]  /*7620*/  FFMA.FTZ R2, R69.reuse, R2, -0.24046532809734344482 ;  /* 0xbe763c8b45027423 */ /* 0x040fe20000010002 */
[----:B------:R-:W1:Y:S01]  /*7630*/  @!P0 SYNCS.CCTL.IV [UR8+0x7008] ;  /* 0x00700800ff0089b1 */ /* 0x000e620008000008 */
[----:B------:R-:W-:Y:S02]  /*7640*/  NOP ;  /* 0x0000000000007918 */ /* 0x000fe40000000000 */
[----:B------:R-:W-:-:S04]  /*7650*/  FFMA.FTZ R2, R69, R2, 0.28857114911079406738 ;  /* 0x3e93bf9945027423 */ /* 0x000fc80000010002 */
[----:B------:R-:W-:-:S04]  /*7660*/  FFMA.FTZ R2, R69, R2, -0.36067417263984680176 ;  /* 0xbeb8aa4945027423 */ /* 0x000fc80000010002 */
[----:B------:R-:W-:-:S04]  /*7670*/  FFMA.FTZ R2, R69, R2, 0.48089820146560668945 ;  /* 0x3ef6384a45027423 */ /* 0x000fc80000010002 */
[----:B------:R-:W-:-:S04]  /*7680*/  FFMA.FTZ R2, R69, R2, -0.72134751081466674805 ;  /* 0xbf38aa3b45027423 */ /* 0x000fc80000010002 */
[----:B------:R-:W-:Y:S01]  /*7690*/  FMUL R70, R69, R2 ;  /* 0x0000000245467220 */ /* 0x000fe20000400000 */
[----:B------:R-:W-:Y:S02]  /*76a0*/  FSEL R2, RZ, -23, P1 ;  /* 0xc1b80000ff027808 */ /* 0x000fe40000800000 */
[----:B------:R-:W-:Y:S01]  /*76b0*/  FSETP.GT.AND P1, PT, |R75|, 8.50705917302346158658e+37, PT ;  /* 0x7e8000004b00780b */ /* 0x000fe20003f24200 */
[----:B------:R-:W-:Y:S02]  /*76c0*/  FMUL R70, R69, R70 ;  /* 0x0000004645467220 */ /* 0x000fe40000400000 */
[----:B------:R-:W-:Y:S01]  /*76d0*/  FFMA.FTZ R2, R3, 1.1920928955078125e-07, R2 ;  /* 0x3400000003027823 */ /* 0x000fe20000010002 */
[----:B------:R-:W-:Y:S02]  /*76e0*/  @P2 IMAD.MOV.U32 R3, RZ, RZ, 0x7f800000 ;  /* 0x7f800000ff032424 */ /* 0x000fe400078e00ff */
[----:B------:R-:W-:Y:S02]  /*76f0*/  FFMA.FTZ R69, R69, 1.4426950216293334961, R70 ;  /* 0x3fb8aa3b45457823 */ /* 0x000fe40000010046 */
[----:B------:R-:W2:Y:S02]  /*7700*/  LDC.64 R70, c[0x0][0x398] ;  /* 0x0000e600ff467b82 */ /* 0x000ea40000000a00 */
[----:B------:R-:W-:Y:S01]  /*7710*/  FADD R74, R2, R69 ;  /* 0x00000045024a7221 */ /* 0x000fe20000000000 */
[----:B------:R-:W-:-:S02]  /*7720*/  @P2 FFMA.FTZ R74, R72, R3, +INF ;  /* 0x7f800000484a2423 */ /* 0x000fc40000010003 */
[----:B------:R-:W-:Y:S01]  /*7730*/  @P1 FMUL R75, R75, 0.25 ;  /* 0x3e8000004b4b1820 */ /* 0x000fe20000400000 */
[----:B0-----:R-:W-:Y:S02]  /*7740*/  @P1 FMUL R6, R6, 0.25 ;  /* 0x3e80000006061820 */ /* 0x001fe40000400000 */
[----:B------:R-:W0:Y:S01]  /*7750*/  LDC R2, c[0x0][0x3e8] ;  /* 0x0000fa00ff027b82 */ /* 0x000e220000000800 */
[----:B------:R-:W-:Y:S01]  /*7760*/  @P1 FMUL R7, R7, 0.25 ;  /* 0x3e80000007071820 */ /* 0x000fe20000400000 */
[----:B------:R-:W-:Y:S01]  /*7770*/  @!P4 FMUL R75, R75, 16777216 ;  /* 0x4b8000004b4bc820 */ /* 0x000fe20000400000 */
[----:B------:R-:W-:Y:S01]  /*7780*/  @P1 FMUL R8, R8, 0.25 ;  /* 0x3e80000008081820 */ /* 0x000fe20000400000 */
[----:B------:R-:W-:Y:S01]  /*7790*/  @!P4 FMUL R6, R6, 16777216 ;  /* 0x4b8000000606c820 */ /* 0x000fe20000400000 */
[----:B------:R-:W-:Y:S01]  /*77a0*/  @!P4 FMUL R7, R7, 16777216 ;  /* 0x4b8000000707c820 */ /* 0x000fe20000400000 */
[----:B------:R-:W3:Y:S01]  /*77b0*/  MUFU.RCP R150, R75 ;  /* 0x0000004b00967308 */ /* 0x000ee20000001000 */
[----:B------:R-:W-:Y:S01]  /*77c0*/  @!P4 FMUL R8, R8, 16777216 ;  /* 0x4b8000000808c820 */ /* 0x000fe20000400000 */
[----:B------:R-:W4:Y:S01]  /*77d0*/  LDC.64 R72, c[0x0][0x398] ;  /* 0x0000e600ff487b82 */ /* 0x000f220000000a00 */
[----:B------:R-:W-:Y:S01]  /*77e0*/  @P1 FMUL R9, R9, 0.25 ;  /* 0x3e80000009091820 */ /* 0x000fe20000400000 */
[----:B------:R-:W-:Y:S01]  /*77f0*/  @P1 FMUL R4, R4, 0.25 ;  /* 0x3e80000004041820 */ /* 0x000fe20000400000 */
[----:B------:R-:W-:Y:S01]  /*7800*/  @P1 FMUL R5, R5, 0.25 ;  /* 0x3e80000005051820 */ /* 0x000fe20000400000 */
[----:B------:R-:W-:Y:S01]  /*7810*/  @P1 FMUL R10, R10, 0.25 ;  /* 0x3e8000000a0a1820 */ /* 0x000fe20000400000 */
[----:B------:R-:W-:Y:S01]  /*7820*/  @!P4 FMUL R9, R9, 16777216 ;  /* 0x4b8000000909c820 */ /* 0x000fe20000400000 */
[----:B------:R-:W-:Y:S01]  /*7830*/  @!P4 FMUL R4, R4, 16777216 ;  /* 0x4b8000000404c820 */ /* 0x000fe20000400000 */
[----:B------:R-:W-:Y:S01]  /*7840*/  @!P4 FMUL R5, R5, 16777216 ;  /* 0x4b8000000505c820 */ /* 0x000fe20000400000 */
[----:B------:R-:W-:Y:S01]  /*7850*/  @P1 FMUL R11, R11, 0.25 ;  /* 0x3e8000000b0b1820 */ /* 0x000fe20000400000 */
[----:B------:R-:W-:Y:S01]  /*7860*/  @P1 FMUL R12, R12, 0.25 ;  /* 0x3e8000000c0c1820 */ /* 0x000fe20000400000 */
[----:B------:R-:W-:Y:S01]  /*7870*/  @P1 FMUL R13, R13, 0.25 ;  /* 0x3e8000000d0d1820 */ /* 0x000fe20000400000 */
[----:B------:R-:W-:Y:S01]  /*7880*/  @P1 FMUL R14, R14, 0.25 ;  /* 0x3e8000000e0e1820 */ /* 0x000fe20000400000 */
[----:B------:R-:W-:Y:S01]  /*7890*/  @P1 FMUL R15, R15, 0.25 ;  /* 0x3e8000000f0f1820 */ /* 0x000fe20000400000 */
[----:B------:R-:W-:Y:S01]  /*78a0*/  @P1 FMUL R16, R16, 0.25 ;  /* 0x3e80000010101820 */ /* 0x000fe20000400000 */
[----:B------:R-:W-:Y:S01]  /*78b0*/  @P1 FMUL R17, R17, 0.25 ;  /* 0x3e80000011111820 */ /* 0x000fe20000400000 */
[C---:B---3--:R-:W-:Y:S01]  /*78c0*/  FMUL R77, R150.reuse, R6 ;  /* 0x00000006964d7220 */ /* 0x048fe20000400000 */
[C---:B------:R-:W-:Y:S01]  /*78d0*/  FMUL R78, R150.reuse, R7 ;  /* 0x00000007964e7220 */ /* 0x040fe20000400000 */
[----:B------:R-:W-:Y:S01]  /*78e0*/  FMUL R79, R150, R8 ;  /* 0x00000008964f7220 */ /* 0x000fe20000400000 */
[----:B------:R-:W-:Y:S01]  /*78f0*/  FSEL R7, R74, -INF , P3 ;  /* 0xff8000004a077808 */ /* 0x000fe20001800000 */
[----:B------:R-:W-:-:S02]  /*7900*/  IMAD R6, R68, UR5, RZ ;  /* 0x0000000544067c24 */ /* 0x000fc4000f8e02ff */
[----:B------:R-:W-:Y:S01]  /*7910*/  @P1 FMUL R18, R18, 0.25 ;  /* 0x3e80000012121820 */ /* 0x000fe20000400000 */
[----:B------:R-:W-:Y:S02]  /*7920*/  IMAD R8, R68, UR7, RZ ;  /* 0x0000000744087c24 */ /* 0x000fe4000f8e02ff */
[----:B------:R-:W-:Y:S01]  /*7930*/  @P1 FMUL R19, R19, 0.25 ;  /* 0x3e80000013131820 */ /* 0x000fe20000400000 */
        /* <DEDUP_REMOVED lines=48> */
[----:B------:R-:W-:Y:S01]  /*7c40*/  FFMA R160, R7, 0.69314718246459960938, R160 ;  /* 0x3f31721807a07823 */ /* 0x000fe200000000a0 */
[----:B------:R-:W-:Y:S01]  /*7c50*/  SHF.L.U32 R111, R6, 0x1, RZ ;  /* 0x00000001066f7819 */ /* 0x000fe200000006ff */
[----:B------:R-:W-:Y:S01]  /*7c60*/  FMUL R80, R150, R9 ;  /* 0x0000000996507220 */ /* 0x000fe20000400000 */
[----:B------:R-:W-:Y:S01]  /*7c70*/  SHF.L.U32 R7, R8, 0x1, RZ ;  /* 0x0000000108077819 */ /* 0x000fe200000006ff */
[----:B------:R-:W-:Y:S01]  /*7c80*/  UIMAD.WIDE UR4, UR4, 0x2, URZ ;  /* 0x00000002040478a5 */ /* 0x000fe2000f8e02ff */
[C---:B------:R-:W-:Y:S01]  /*7c90*/  FMUL R75, R150.reuse, R4 ;  /* 0x00000004964b7220 */ /* 0x040fe20000400000 */
[----:B------:R-:W-:Y:S01]  /*7ca0*/  FMUL R76, R150, R5 ;  /* 0x00000005964c7220 */ /* 0x000fe20000400000 */
[----:B------:R-:W-:Y:S01]  /*7cb0*/  UIMAD.WIDE UR6, UR6, 0x2, URZ ;  /* 0x00000002060678a5 */ /* 0x000fe2000f8e02ff */
[----:B------:R-:W-:-:S04]  /*7cc0*/  IMAD.HI R152, R6, 0x2, RZ ;  /* 0x0000000206987827 */ /* 0x000fc800078e02ff */
[----:B------:R-:W-:Y:S01]  /*7cd0*/  @!P4 FMUL R10, R10, 16777216 ;  /* 0x4b8000000a0ac820 */ /* 0x000fe20000400000 */
[----:B------:R-:W-:Y:S01]  /*7ce0*/  @!P4 FMUL R11, R11, 16777216 ;  /* 0x4b8000000b0bc820 */ /* 0x000fe20000400000 */
[----:B------:R-:W-:Y:S01]  /*7cf0*/  @!P4 FMUL R12, R12, 16777216 ;  /* 0x4b8000000c0cc820 */ /* 0x000fe20000400000 */
[----:B0-----:R-:W-:Y:S02]  /*7d00*/  IMAD.SHL.U32 R9, R2, 0x2, RZ ;  /* 0x0000000202097824 */ /* 0x001fe400078e00ff */
[----:B------:R-:W-:Y:S01]  /*7d10*/  @!P4 FMUL R13, R13, 16777216 ;  /* 0x4b8000000d0dc820 */ /* 0x000fe20000400000 */
        /* <DEDUP_REMOVED lines=54> */
[----:B------:R-:W-:Y:S01]  /*8080*/  IMAD.HI R8, R8, 0x2, RZ ;  /* 0x0000000208087827 */ /* 0x000fe200078e02ff */
[----:B----4-:R-:W-:-:S03]  /*8090*/  IADD3 R111, P1, P2, R111, UR11, R72 ;  /* 0x0000000b6f6f7c10 */ /* 0x010fc6000fa3e048 */
[----:B------:R-:W-:Y:S01]  /*80a0*/  FMUL R121, R150, R40 ;  /* 0x0000002896797220 */ /* 0x000fe20000400000 */
[----:B--2---:R-:W-:Y:S01]  /*80b0*/  IADD3 R70, P4, P3, R7, UR12, R70 ;  /* 0x0000000c07467c10 */ /* 0x004fe2000fb9e046 */
[----:B------:R-:W-:Y:S01]  /*80c0*/  IMAD R40, R2, 0x6, RZ ;  /* 0x0000000602287824 */ /* 0x000fe200078e02ff */
[----:B------:R-:W-:Y:S01]  /*80d0*/  IADD3.X R152, PT, PT, R152, UR5, R73, P1, P2 ;  /* 0x0000000598987c10 */ /* 0x000fe20008fe4449 */
[----:B------:R-:W-:Y:S01]  /*80e0*/  FMUL R4, R150, R19 ;  /* 0x0000001396047220 */ /* 0x000fe20000400000 */
[----:B------:R-:W-:Y:S01]  /*80f0*/  F2FP.F16.F32.PACK_AB R75, R76, R75 ;  /* 0x0000004b4c4b723e */ /* 0x000fe200000000ff */
[C---:B------:R-:W-:Y:S01]  /*8100*/  FMUL R5, R150.reuse, R17 ;  /* 0x0000001196057220 */ /* 0x040fe20000400000 */
[-C--:B------:R-:W-:Y:S01]  /*8110*/  IADD3 R6, P0, PT, R9, R111.reuse, RZ ;  /* 0x0000006f09067210 */ /* 0x080fe20007f1e0ff */
[----:B------:R-:W-:Y:S01]  /*8120*/  FMUL R119, R150, R18 ;  /* 0x0000001296777220 */ /* 0x000fe20000400000 */
[----:B------:R-:W-:Y:S01]  /*8130*/  IADD3.X R71, PT, PT, R8, UR7, R71, P4, P3 ;  /* 0x0000000708477c10 */ /* 0x000fe2000a7e6447 */
[----:B------:R-:W-:Y:S01]  /*8140*/  FMUL R123, R150, R42 ;  /* 0x0000002a967b7220 */ /* 0x000fe20000400000 */
[C---:B------:R-:W-:Y:S01]  /*8150*/  LEA R8, P1, R2.reuse, R111, 0x2 ;  /* 0x0000006f02087211 */ /* 0x040fe200078210ff */
[C---:B------:R-:W-:Y:S01]  /*8160*/  IMAD R17, R2.reuse, 0x3, RZ ;  /* 0x0000000302117824 */ /* 0x040fe200078e02ff */
[----:B------:R-:W-:Y:S01]  /*8170*/  LEA.HI.X.SX32 R7, R2, R152, 0x1, P0 ;  /* 0x0000009802077211 */ /* 0x000fe200000f0eff */
[C---:B------:R-:W-:Y:S01]  /*8180*/  FMUL R3, R150.reuse, R36 ;  /* 0x0000002496037220 */ /* 0x040fe20000400000 */
[----:B------:R-:W-:Y:S01]  /*8190*/  PRMT R19, R75, 0x7632, R19 ;  /* 0x000076324b137816 */ /* 0x000fe20000000013 */
[C---:B------:R-:W-:Y:S01]  /*81a0*/  FMUL R120, R150.reuse, R37 ;  /* 0x0000002596787220 */ /* 0x040fe20000400000 */
[----:B------:R-:W-:Y:S01]  /*81b0*/  FMUL R126, R150, R43 ;  /* 0x0000002b967e7220 */ /* 0x000fe20000400000 */
[----:B------:R-:W-:Y:S01]  /*81c0*/  F2FP.F16.F32.PACK_AB R77, R78, R77 ;  /* 0x0000004d4e4d723e */ /* 0x000fe200000000ff */
[----:B------:R-:W-:Y:S01]  /*81d0*/  IMAD R42, R2, 0xa, RZ ;  /* 0x0000000a022a7824 */ /* 0x000fe200078e02ff */
[----:B------:R-:W-:Y:S01]  /*81e0*/  LEA.HI.X.SX32 R9, R9, R152, 0x1, P1 ;  /* 0x0000009809097211 */ /* 0x000fe200008f0eff */
[----:B------:R-:W-:Y:S01]  /*81f0*/  FMUL R10, R150, R10 ;  /* 0x0000000a960a7220 */ /* 0x000fe20000400000 */
[----:B------:R-:W-:Y:S01]  /*8200*/  IADD3 R18, P0, PT, R40, R111, RZ ;  /* 0x0000006f28127210 */ /* 0x000fe20007f1e0ff */
[C---:B------:R-:W-:Y:S01]  /*8210*/  FMUL R11, R150.reuse, R11 ;  /* 0x0000000b960b7220 */ /* 0x040fe20000400000 */
[----:B------:R-:W-:Y:S01]  /*8220*/  FMUL R125, R150, R44 ;  /* 0x0000002c967d7220 */ /* 0x000fe20000400000 */
[C---:B------:R-:W-:Y:S01]  /*8230*/  SHF.L.U32 R37, R2.reuse, 0x2, RZ ;  /* 0x0000000202257819 */ /* 0x040fe200000006ff */
[C---:B------:R-:W-:Y:S01]  /*8240*/  IMAD R43, R2.reuse, 0xc, RZ ;  /* 0x0000000c022b7824 */ /* 0x040fe200078e02ff */
[C---:B------:R-:W-:Y:S01]  /*8250*/  LEA R36, P1, R2.reuse, R111, 0x3 ;  /* 0x0000006f02247211 */ /* 0x040fe200078218ff */
[----:B------:R-:W-:Y:S01]  /*8260*/  STG.E.U16 desc[UR28][R70.64], R75 ;  /* 0x0000004b46007986 */ /* 0x000fe2000c10151c */
[----:B------:R-:W-:-:S02]  /*8270*/  IMAD R44, R2, 0xe, RZ ;  /* 0x0000000e022c7824 */ /* 0x000fc400078e02ff */
[C---:B------:R-:W-:Y:S01]  /*8280*/  FMUL R122, R150.reuse, R39 ;  /* 0x00000027967a7220 */ /* 0x040fe20000400000 */
[----:B------:R-:W-:Y:S01]  /*8290*/  FMUL R69, R150, R38 ;  /* 0x0000002696457220 */ /* 0x000fe20000400000 */
[----:B------:R0:W-:Y:S01]  /*82a0*/  STG.E.U16 desc[UR28][R6.64], R19 ;  /* 0x0000001306007986 */ /* 0x0001e2000c10151c */
[----:B------:R-:W-:Y:S01]  /*82b0*/  IMAD R39, R2, 0x5, RZ ;  /* 0x0000000502277824 */ /* 0x000fe200078e02ff */
[----:B------:R-:W-:Y:S01]  /*82c0*/  F2FP.F16.F32.PACK_AB R79, R80, R79 ;  /* 0x0000004f504f723e */ /* 0x000fe200000000ff */
[----:B------:R-:W-:Y:S01]  /*82d0*/  FMUL R124, R150, R41 ;  /* 0x00000029967c7220 */ /* 0x000fe20000400000 */
[----:B------:R2:W-:Y:S01]  /*82e0*/  STG.E.U16 desc[UR28][R8.64], R77 ;  /* 0x0000004d08007986 */ /* 0x0005e2000c10151c */
[----:B------:R-:W-:Y:S01]  /*82f0*/  IADD3 R38, P2, PT, R42, R111, RZ ;  /* 0x0000006f2a267210 */ /* 0x000fe20007f5e0ff */
[C---:B------:R-:W-:Y:S01]  /*8300*/  FMUL R12, R150.reuse, R12 ;  /* 0x0000000c960c7220 */ /* 0x040fe20000400000 */
[-C--:B------:R-:W-:Y:S01]  /*8310*/  LEA.HI.X.SX32 R37, R37, R152.reuse, 0x1, P1 ;  /* 0x0000009825257211 */ /* 0x080fe200008f0eff */
[C---:B------:R-:W-:Y:S01]  /*8320*/  FMUL R13, R150.reuse, R13 ;  /* 0x0000000d960d7220 */ /* 0x040fe20000400000 */
[----:B------:R-:W-:Y:S01]  /*8330*/  LEA.HI.X.SX32 R39, R39, R152, 0x1, P2 ;  /* 0x0000009827277211 */ /* 0x000fe200010f0eff */
[C---:B------:R-:W-:Y:S01]  /*8340*/  FMUL R14, R150.reuse, R14 ;  /* 0x0000000e960e7220 */ /* 0x040fe20000400000 */
[----:B------:R-:W-:Y:S01]  /*8350*/  PRMT R41, R79, 0x7632, R41 ;  /* 0x000076324f297816 */ /* 0x000fe20000000029 */
[C---:B------:R-:W-:Y:S01]  /*8360*/  FMUL R15, R150.reuse, R15 ;  /* 0x0000000f960f7220 */ /* 0x040fe20000400000 */
[----:B0-----:R-:W-:Y:S01]  /*8370*/  LEA.HI.X.SX32 R19, R17, R152, 0x1, P0 ;  /* 0x0000009811137211 */ /* 0x001fe200000f0eff */
[----:B------:R-:W-:Y:S01]  /*8380*/  FMUL R128, R150, R45 ;  /* 0x0000002d96807220 */ /* 0x000fe20000400000 */
[----:B------:R-:W-:Y:S01]  /*8390*/  PRMT R7, R77, 0x7632, R7 ;  /* 0x000076324d077816 */ /* 0x000fe20000000007 */
[C---:B--2---:R-:W-:Y:S01]  /*83a0*/  IMAD R9, R2.reuse, 0x7, RZ ;  /* 0x0000000702097824 */ /* 0x044fe200078e02ff */
[----:B------:R-:W-:Y:S01]  /*83b0*/  F2FP.F16.F32.PACK_AB R17, R11, R10 ;  /* 0x0000000a0b11723e */ /* 0x000fe200000000ff */
[----:B------:R-:W-:Y:S01]  /*83c0*/  IMAD R45, R2, 0x18, RZ ;  /* 0x00000018022d7824 */ /* 0x000fe200078e02ff */
[-C--:B------:R-:W-:Y:S01]  /*83d0*/  IADD3 R6, P0, PT, R43, R111.reuse, RZ ;  /* 0x0000006f2b067210 */ /* 0x080fe20007f1e0ff */
[----:B------:R0:W-:Y:S01]  /*83e0*/  STG.E.U16 desc[UR28][R18.64], R7 ;  /* 0x0000000712007986 */ /* 0x0001e2000c10151c */
[-C--:B------:R-:W-:Y:S01]  /*83f0*/  IADD3 R8, P1, PT, R44, R111.reuse, RZ ;  /* 0x0000006f2c087210 */ /* 0x080fe20007f3e0ff */
[----:B------:R-:W-:Y:S01]  /*8400*/  FMUL R16, R150, R16 ;  /* 0x0000001096107220 */ /* 0x000fe20000400000 */
[C---:B------:R-:W-:Y:S01]  /*8410*/  SHF.L.U32 R11, R2.reuse, 0x3, RZ ;  /* 0x00000003020b7819 */ /* 0x040fe200000006ff */
[----:B------:R2:W-:Y:S01]  /*8420*/  STG.E.U16 desc[UR28][R36.64], R79 ;  /* 0x0000004f24007986 */ /* 0x0005e2000c10151c */
[----:B------:R-:W-:Y:S01]  /*8430*/  LEA R10, P2, R2, R111, 0x4 ;  /* 0x0000006f020a7211 */ /* 0x000fe200078420ff */
[----:B------:R-:W-:Y:S01]  /*8440*/  FMUL R140, R150, R57 ;  /* 0x00000039968c7220 */ /* 0x000fe20000400000 */
[-C--:B------:R-:W-:Y:S01]  /*8450*/  LEA.HI.X.SX32 R9, R9, R152.reuse, 0x1, P1 ;  /* 0x0000009809097211 */ /* 0x080fe200008f0eff */
[----:B------:R3:W-:Y:S01]  /*8460*/  STG.E.U16 desc[UR28][R38.64], R41 ;  /* 0x0000002926007986 */ /* 0x0007e2000c10151c */
[----:B------:R-:W-:Y:S01]  /*8470*/  LEA.HI.X.SX32 R11, R11, R152, 0x1, P2 ;  /* 0x000000980b0b7211 */ /* 0x000fe200010f0eff */
[C---:B------:R-:W-:Y:S01]  /*8480*/  IMAD R57, R2.reuse, 0x1e, RZ ;  /* 0x0000001e02397824 */ /* 0x040fe200078e02ff */
[----:B------:R-:W-:Y:S01]  /*8490*/  F2FP.F16.F32.PACK_AB R16, R5, R16 ;  /* 0x000000100510723e */ /* 0x000fe200000000ff */
[----:B0-----:R-:W-:Y:S01]  /*84a0*/  IMAD R19, R2, 0xb, RZ ;  /* 0x0000000b02137824 */ /* 0x001fe200078e02ff */
[----:B------:R-:W-:Y:S01]  /*84b0*/  LEA.HI.X.SX32 R7, R40, R152, 0x1, P0 ;  /* 0x0000009828077211 */ /* 0x000fe200000f0eff */
[----:B------:R-:W-:Y:S01]  /*84c0*/  FMUL R20, R150, R20 ;  /* 0x0000001496147220 */ /* 0x000fe20000400000 */
[C---:B------:R-:W-:Y:S01]  /*84d0*/  PRMT R18, R17.reuse, 0x7610, R18 ;  /* 0x0000761011127816 */ /* 0x040fe20000000012 */
[C---:B--2---:R-:W-:Y:S01]  /*84e0*/  IMAD R37, R2.reuse, 0x14, RZ ;  /* 0x0000001402257824 */ /* 0x044fe200078e02ff */
[----:B------:R-:W-:Y:S01]  /*84f0*/  PRMT R36, R17, 0x7632, R36 ;  /* 0x0000763211247816 */ /* 0x000fe20000000024 */
[----:B------:R-:W-:-:S02]  /*8500*/  IMAD R17, R2, 0x12, RZ ;  /* 0x0000001202117824 */ /* 0x000fc400078e02ff */
[----:B------:R-:W-:Y:S01]  /*8510*/  FMUL R21, R150, R21 ;  /* 0x0000001596157220 */ /* 0x000fe20000400000 */
[----:B---3--:R-:W-:Y:S01]  /*8520*/  F2FP.F16.F32.PACK_AB R39, R13, R12 ;  /* 0x0000000c0d27723e */ /* 0x008fe200000000ff */
[----:B------:R0:W-:Y:S01]  /*8530*/  STG.E.U16 desc[UR28][R6.64], R18 ;  /* 0x0000001206007986 */ /* 0x0001e2000c10151c */
[C---:B------:R-:W-:Y:S01]  /*8540*/  IMAD R41, R2.reuse, 0x16, RZ ;  /* 0x0000001602297824 */ /* 0x040fe200078e02ff */
[----:B------:R-:W-:Y:S01]  /*8550*/  IADD3 R12, P0, PT, R17, R111, RZ ;  /* 0x0000006f110c7210 */ /* 0x000fe20007f1e0ff */
[----:B------:R-:W-:Y:S01]  /*8560*/  IMAD R13, R2, 0x9, RZ ;  /* 0x00000009020d7824 */ /* 0x000fe200078e02ff */
[----:B------:R2:W-:Y:S01]  /*8570*/  STG.E.U16 desc[UR28][R8.64], R36 ;  /* 0x0000002408007986 */ /* 0x0005e2000c10151c */
[C---:B------:R-:W-:Y:S01]  /*8580*/  FMUL R22, R150.reuse, R22 ;  /* 0x0000001696167220 */ /* 0x040fe20000400000 */
[C---:B------:R-:W-:Y:S01]  /*8590*/  FMUL R23, R150.reuse, R23 ;  /* 0x0000001796177220 */ /* 0x040fe20000400000 */
[C---:B------:R-:W-:Y:S01]  /*85a0*/  FMUL R24, R150.reuse, R24 ;  /* 0x0000001896187220 */ /* 0x040fe20000400000 */
[----:B------:R3:W-:Y:S01]  /*85b0*/  STG.E.U16 desc[UR28][R10.64], R39 ;  /* 0x000000270a007986 */ /* 0x0007e2000c10151c */
[----:B------:R-:W-:Y:S01]  /*85c0*/  LEA.HI.X.SX32 R13, R13, R152, 0x1, P0 ;  /* 0x000000980d0d7211 */ /* 0x000fe200000f0eff */
[C---:B------:R-:W-:Y:S01]  /*85d0*/  FMUL R25, R150.reuse, R25 ;  /* 0x0000001996197220 */ /* 0x040fe20000400000 */
[C---:B------:R-:W-:Y:S01]  /*85e0*/  FMUL R26, R150.reuse, R26 ;  /* 0x0000001a961a7220 */ /* 0x040fe20000400000 */
[----:B0-----:R-:W-:Y:S01]  /*85f0*/  IADD3 R6, P2, PT, R41, R111, RZ ;  /* 0x0000006f29067210 */ /* 0x001fe20007f5e0ff */
[C---:B------:R-:W-:Y:S01]  /*8600*/  FMUL R27, R150.reuse, R27 ;  /* 0x0000001b961b7220 */ /* 0x040fe20000400000 */
[C---:B------:R-:W-:Y:S01]  /*8610*/  FMUL R28, R150.reuse, R28 ;  /* 0x0000001c961c7220 */ /* 0x040fe20000400000 */
[C---:B------:R-:W-:Y:S01]  /*8620*/  FMUL R29, R150.reuse, R29 ;  /* 0x0000001d961d7220 */ /* 0x040fe20000400000 */
[----:B--2---:R-:W-:Y:S01]  /*8630*/  F2FP.F16.F32.PACK_AB R9, R15, R14 ;  /* 0x0000000e0f09723e */ /* 0x004fe200000000ff */
[C---:B------:R-:W-:Y:S01]  /*8640*/  FMUL R30, R150.reuse, R30 ;  /* 0x0000001e961e7220 */ /* 0x040fe20000400000 */
[----:B------:R-:W-:Y:S01]  /*8650*/  IADD3 R14, P1, PT, R37, R111, RZ ;  /* 0x0000006f250e7210 */ /* 0x000fe20007f3e0ff */
[C---:B------:R-:W-:Y:S01]  /*8660*/  FMUL R31, R150.reuse, R31 ;  /* 0x0000001f961f7220 */ /* 0x040fe20000400000 */
[----:B---3--:R-:W-:Y:S01]  /*8670*/  PRMT R11, R39, 0x7632, R11 ;  /* 0x00007632270b7816 */ /* 0x008fe2000000000b */
[----:B------:R-:W-:Y:S01]  /*8680*/  FMUL R32, R150, R32 ;  /* 0x0000002096207220 */ /* 0x000fe20000400000 */
[-C--:B------:R-:W-:Y:S01]  /*8690*/  LEA.HI.X.SX32 R15, R42, R152.reuse, 0x1, P1 ;  /* 0x000000982a0f7211 */ /* 0x080fe200008f0eff */
[C---:B------:R-:W-:Y:S01]  /*86a0*/  FMUL R33, R150.reuse, R33 ;  /* 0x0000002196217220 */ /* 0x040fe20000400000 */
[----:B------:R-:W-:Y:S01]  /*86b0*/  IADD3 R8, P0, PT, R45, R111, RZ ;  /* 0x0000006f2d087210 */ /* 0x000fe20007f1e0ff */
[----:B------:R0:W-:Y:S01]  /*86c0*/  STG.E.U16 desc[UR28][R12.64], R11 ;  /* 0x0000000b0c007986 */ /* 0x0001e2000c10151c */
[----:B------:R-:W-:Y:S01]  /*86d0*/  LEA.HI.X.SX32 R7, R19, R152, 0x1, P2 ;  /* 0x0000009813077211 */ /* 0x000fe200010f0eff */
[C---:B------:R-:W-:Y:S01]  /*86e0*/  FMUL R34, R150.reuse, R34 ;  /* 0x0000002296227220 */ /* 0x040fe20000400000 */
[----:B------:R-:W-:Y:S01]  /*86f0*/  PRMT R18, R9, 0x7632, R18 ;  /* 0x0000763209127816 */ /* 0x000fe20000000012 */
[----:B------:R2:W-:Y:S01]  /*8700*/  STG.E.U16 desc[UR28][R14.64], R9 ;  /* 0x000000090e007986 */ /* 0x0005e2000c10151c */
[C---:B------:R-:W-:Y:S01]  /*8710*/  FMUL R35, R150.reuse, R35 ;  /* 0x0000002396237220 */ /* 0x040fe20000400000 */
[C---:B------:R-:W-:Y:S01]  /*8720*/  FMUL R127, R150.reuse, R46 ;  /* 0x0000002e967f7220 */ /* 0x040fe20000400000 */
[C---:B------:R-:W-:Y:S01]  /*8730*/  FMUL R130, R150.reuse, R47 ;  /* 0x0000002f96827220 */ /* 0x040fe20000400000 */
[----:B------:R3:W-:Y:S01]  /*8740*/  STG.E.U16 desc[UR28][R6.64], R18 ;  /* 0x0000001206007986 */ /* 0x0007e2000c10151c */
[C---:B------:R-:W-:Y:S01]  /*8750*/  FMUL R129, R150.reuse, R48 ;  /* 0x0000003096817220 */ /* 0x040fe20000400000 */
[C---:B------:R-:W-:Y:S01]  /*8760*/  FMUL R132, R150.reuse, R49 ;  /* 0x0000003196847220 */ /* 0x040fe20000400000 */
[----:B------:R-:W-:Y:S01]  /*8770*/  FMUL R131, R150, R50 ;  /* 0x0000003296837220 */ /* 0x000fe20000400000 */
[----:B0-----:R-:W-:-:S02]  /*8780*/  IMAD R13, R2, 0xf, RZ ;  /* 0x0000000f020d7824 */ /* 0x001fc400078e02ff */
[C---:B------:R-:W-:Y:S01]  /*8790*/  FMUL R134, R150.reuse, R51 ;  /* 0x0000003396867220 */ /* 0x040fe20000400000 */
[C---:B------:R-:W-:Y:S01]  /*87a0*/  FMUL R133, R150.reuse, R52 ;  /* 0x0000003496857220 */ /* 0x040fe20000400000 */
[C---:B------:R-:W-:Y:S01]  /*87b0*/  FMUL R136, R150.reuse, R53 ;  /* 0x0000003596887220 */ /* 0x040fe20000400000 */
[----:B--2---:R-:W-:Y:S01]  /*87c0*/  LEA.HI.X.SX32 R9, R43, R152, 0x1, P0 ;  /* 0x000000982b097211 */ /* 0x004fe200000f0eff */
[C---:B------:R-:W-:Y:S01]  /*87d0*/  FMUL R135, R150.reuse, R54 ;  /* 0x0000003696877220 */ /* 0x040fe20000400000 */
[C---:B------:R-:W-:Y:S01]  /*87e0*/  FMUL R138, R150.reuse, R55 ;  /* 0x00000037968a7220 */ /* 0x040fe20000400000 */
[----:B------:R-:W-:Y:S01]  /*87f0*/  FMUL R137, R150, R56 ;  /* 0x0000003896897220 */ /* 0x000fe20000400000 */
[----:B---3--:R-:W-:Y:S01]  /*8800*/  IMAD R7, R2, 0x22, RZ ;  /* 0x0000002202077824 */ /* 0x008fe200078e02ff */
[----:B------:R0:W-:Y:S01]  /*8810*/  STG.E.U16 desc[UR28][R8.64], R16 ;  /* 0x0000001008007986 */ /* 0x0001e2000c10151c */
        /* <DEDUP_REMOVED lines=8> */
[----:B------:R-:W-:Y:S01]  /*88a0*/  FMUL R147, R150, R66 ;  /* 0x0000004296937220 */ /* 0x000fe20000400000 */
[----:B------:R-:W-:-:S02]  /*88b0*/  IMAD.SHL.U32 R15, R2, 0x10, RZ ;  /* 0x00000010020f7824 */ /* 0x000fc400078e00ff */
[----:B------:R-:W-:Y:S01]  /*88c0*/  FMUL R150, R150, R67 ;  /* 0x0000004396967220 */ /* 0x000fe20000400000 */
[-C--:B0-----:R-:W-:Y:S01]  /*88d0*/  IADD3 R8, P5, PT, R57, R111.reuse, RZ ;  /* 0x0000006f39087210 */ /* 0x081fe20007fbe0ff */
[C---:B------:R-:W-:Y:S01]  /*88e0*/  IMAD R19, R2.reuse, 0x11, RZ ;  /* 0x0000001102137824 */ /* 0x040fe200078e02ff */
[CC--:B------:R-:W-:Y:S01]  /*88f0*/  LEA R12, P4, R2.reuse, R111.reuse, 0x5 ;  /* 0x0000006f020c7211 */ /* 0x0c0fe200078828ff */
[C---:B------:R-:W-:Y:S01]  /*8900*/  IMAD R63, R2.reuse, 0x24, RZ ;  /* 0x00000024023f7824 */ /* 0x040fe200078e02ff */
[-C--:B------:R-:W-:Y:S01]  /*8910*/  IADD3 R14, P0, PT, R7, R111.reuse, RZ ;  /* 0x0000006f070e7210 */ /* 0x080fe20007f1e0ff */
[C---:B------:R-:W-:Y:S01]  /*8920*/  IMAD R67, R2.reuse, 0x26, RZ ;  /* 0x0000002602437824 */ /* 0x040fe200078e02ff */
[-C--:B------:R-:W-:Y:S01]  /*8930*/  LEA.HI.X.SX32 R9, R13, R152.reuse, 0x1, P5 ;  /* 0x000000980d097211 */ /* 0x080fe200028f0eff */
[----:B------:R-:W-:Y:S01]  /*8940*/  IMAD R73, R2, 0x28, RZ ;  /* 0x0000002802497824 */ /* 0x000fe200078e02ff */
[----:B------:R-:W-:Y:S01]  /*8950*/  PRMT R6, R16, 0x7632, R6 ;  /* 0x0000763210067816 */ /* 0x000fe20000000006 */
[C---:B------:R-:W-:Y:S01]  /*8960*/  IMAD R49, R2.reuse, 0x1a, RZ ;  /* 0x0000001a02317824 */ /* 0x040fe200078e02ff */
[-C--:B------:R-:W-:Y:S01]  /*8970*/  LEA.HI.X.SX32 R13, R15, R152.reuse, 0x1, P4 ;  /* 0x000000980f0d7211 */ /* 0x080fe200020f0eff */
[C---:B------:R-:W-:Y:S01]  /*8980*/  IMAD R39, R2.reuse, 0x13, RZ ;  /* 0x0000001302277824 */ /* 0x040fe200078e02ff */
[-C--:B------:R-:W-:Y:S01]  /*8990*/  IADD3 R16, P5, PT, R63, R111.reuse, RZ ;  /* 0x0000006f3f107210 */ /* 0x080fe20007fbe0ff */
[C---:B------:R-:W-:Y:S01]  /*89a0*/  IMAD R77, R2.reuse, 0x2a, RZ ;  /* 0x0000002a024d7824 */ /* 0x040fe200078e02ff */
[-C--:B------:R-:W-:Y:S01]  /*89b0*/  LEA.HI.X.SX32 R15, R19, R152.reuse, 0x1, P0 ;  /* 0x00000098130f7211 */ /* 0x080fe200000f0eff */
[C---:B------:R-:W-:Y:S01]  /*89c0*/  IMAD R53, R2.reuse, 0x1c, RZ ;  /* 0x0000001c02357824 */ /* 0x040fe200078e02ff */
[-C--:B------:R-:W-:Y:S01]  /*89d0*/  IADD3 R18, P4, PT, R67, R111.reuse, RZ ;  /* 0x0000006f43127210 */ /* 0x080fe20007f9e0ff */
[C---:B------:R-:W-:Y:S01]  /*89e0*/  IMAD R81, R2.reuse, 0x2c, RZ ;  /* 0x0000002c02517824 */ /* 0x040fe200078e02ff */
[-C--:B------:R-:W-:Y:S01]  /*89f0*/  IADD3 R36, P0, PT, R73, R111.reuse, RZ ;  /* 0x0000006f49247210 */ /* 0x080fe20007f1e0ff */
[C---:B------:R-:W-:Y:S01]  /*8a00*/  IMAD R85, R2.reuse, 0x2e, RZ ;  /* 0x0000002e02557824 */ /* 0x040fe200078e02ff */
[-C--:B------:R-:W-:Y:S01]  /*8a10*/  LEA.HI.X.SX32 R17, R17, R152.reuse, 0x1, P5 ;  /* 0x0000009811117211 */ /* 0x080fe200028f0eff */
[C---:B------:R-:W-:Y:S01]  /*8a20*/  IMAD R5, R2.reuse, 0xd, RZ ;  /* 0x0000000d02057824 */ /* 0x040fe200078e02ff */
[----:B------:R-:W-:Y:S01]  /*8a30*/  IADD3 R10, P1, PT, R49, R111, RZ ;  /* 0x0000006f310a7210 */ /* 0x000fe20007f3e0ff */
[----:B------:R-:W-:Y:S01]  /*8a40*/  IMAD R43, R2, 0x15, RZ ;  /* 0x00000015022b7824 */ /* 0x000fe200078e02ff */
[----:B------:R-:W-:Y:S01]  /*8a50*/  F2FP.F16.F32.PACK_AB R119, R4, R119 ;  /* 0x000000770477723e */ /* 0x000fe200000000ff */
[C---:B------:R-:W-:Y:S01]  /*8a60*/  IMAD R47, R2.reuse, 0x17, RZ ;  /* 0x00000017022f7824 */ /* 0x040fe200078e02ff */
[-C--:B------:R-:W-:Y:S01]  /*8a70*/  IADD3 R38, P5, PT, R77, R111.reuse, RZ ;  /* 0x0000006f4d267210 */ /* 0x080fe20007fbe0ff */
[C---:B------:R-:W-:Y:S01]  /*8a80*/  IMAD R89, R2.reuse, 0x30, RZ ;  /* 0x0000003002597824 */ /* 0x040fe200078e02ff */
[-C--:B------:R-:W-:Y:S01]  /*8a90*/  LEA.HI.X.SX32 R19, R39, R152.reuse, 0x1, P4 ;  /* 0x0000009827137211 */ /* 0x080fe200020f0eff */
[C---:B------:R-:W-:Y:S01]  /*8aa0*/  IMAD R93, R2.reuse, 0x32, RZ ;  /* 0x00000032025d7824 */ /* 0x040fe200078e02ff */
[-C--:B------:R-:W-:Y:S01]  /*8ab0*/  LEA.HI.X.SX32 R37, R37, R152.reuse, 0x1, P0 ;  /* 0x0000009825257211 */ /* 0x080fe200000f0eff */
[C---:B------:R-:W-:Y:S01]  /*8ac0*/  IMAD R97, R2.reuse, 0x34, RZ ;  /* 0x0000003402617824 */ /* 0x040fe200078e02ff */
[-C--:B------:R-:W-:Y:S01]  /*8ad0*/  IADD3 R4, P2, PT, R53, R111.reuse, RZ ;  /* 0x0000006f35047210 */ /* 0x080fe20007f5e0ff */
[C---:B------:R-:W-:Y:S01]  /*8ae0*/  IMAD R115, R2.reuse, 0x19, RZ ;  /* 0x0000001902737824 */ /* 0x040fe200078e02ff */
[-C--:B------:R-:W-:Y:S01]  /*8af0*/  IADD3 R40, P4, PT, R81, R111.reuse, RZ ;  /* 0x0000006f51287210 */ /* 0x080fe20007f9e0ff */
[C---:B------:R-:W-:Y:S01]  /*8b00*/  IMAD R101, R2.reuse, 0x36, RZ ;  /* 0x0000003602657824 */ /* 0x040fe200078e02ff */
[-C--:B------:R-:W-:Y:S01]  /*8b10*/  IADD3 R42, P0, PT, R85, R111.reuse, RZ ;  /* 0x0000006f552a7210 */ /* 0x080fe20007f1e0ff */
[C---:B------:R-:W-:Y:S01]  /*8b20*/  IMAD R105, R2.reuse, 0x38, RZ ;  /* 0x0000003802697824 */ /* 0x040fe200078e02ff */
[-C--:B------:R-:W-:Y:S01]  /*8b30*/  LEA.HI.X.SX32 R11, R5, R152.reuse, 0x1, P1 ;  /* 0x00000098050b7211 */ /* 0x080fe200008f0eff */
[C---:B------:R-:W-:Y:S01]  /*8b40*/  IMAD R109, R2.reuse, 0x3a, RZ ;  /* 0x0000003a026d7824 */ /* 0x040fe200078e02ff */
[-C--:B------:R-:W-:Y:S01]  /*8b50*/  LEA.HI.X.SX32 R39, R43, R152.reuse, 0x1, P5 ;  /* 0x000000982b277211 */ /* 0x080fe200028f0eff */
[----:B------:R-:W-:Y:S01]  /*8b60*/  IMAD R51, R2, 0x1b, RZ ;  /* 0x0000001b02337824 */ /* 0x000fe200078e02ff */
[-C--:B------:R-:W-:Y:S01]  /*8b70*/  LEA.HI.X.SX32 R5, R44, R152.reuse, 0x1, P2 ;  /* 0x000000982c057211 */ /* 0x080fe200010f0eff */
[----:B------:R0:W-:Y:S01]  /*8b80*/  STG.E.U16 desc[UR28][R10.64], R6 ;  /* 0x000000060a007986 */ /* 0x0001e2000c10151c */
[-C--:B------:R-:W-:Y:S01]  /*8b90*/  LEA.HI.X.SX32 R41, R41, R152.reuse, 0x1, P4 ;  /* 0x0000009829297211 */ /* 0x080fe200020f0eff */
[C---:B------:R-:W-:Y:S01]  /*8ba0*/  IMAD R55, R2.reuse, 0x1d, RZ ;  /* 0x0000001d02377824 */ /* 0x040fe200078e02ff */
[-C--:B------:R-:W-:Y:S01]  /*8bb0*/  LEA.HI.X.SX32 R43, R47, R152.reuse, 0x1, P0 ;  /* 0x000000982f2b7211 */ /* 0x080fe200000f0eff */
[----:B------:R2:W-:Y:S01]  /*8bc0*/  STG.E.U16 desc[UR28][R4.64], R119 ;  /* 0x0000007704007986 */ /* 0x0005e2000c10151c */
[-C--:B------:R-:W-:Y:S01]  /*8bd0*/  IADD3 R44, P5, PT, R89, R111.reuse, RZ ;  /* 0x0000006f592c7210 */ /* 0x080fe20007fbe0ff */
[C---:B------:R-:W-:Y:S01]  /*8be0*/  IMAD R113, R2.reuse, 0x3c, RZ ;  /* 0x0000003c02717824 */ /* 0x040fe200078e02ff */
[-C--:B------:R-:W-:Y:S01]  /*8bf0*/  IADD3 R46, P4, PT, R93, R111.reuse, RZ ;  /* 0x0000006f5d2e7210 */ /* 0x080fe20007f9e0ff */
[C---:B------:R-:W-:Y:S01]  /*8c00*/  IMAD R117, R2.reuse, 0x3e, RZ ;  /* 0x0000003e02757824 */ /* 0x040fe200078e02ff */
[-C--:B------:R-:W-:Y:S01]  /*8c10*/  IADD3 R48, P0, PT, R97, R111.reuse, RZ ;  /* 0x0000006f61307210 */ /* 0x080fe20007f1e0ff */
[C---:B------:R-:W-:Y:S01]  /*8c20*/  IMAD R59, R2.reuse, 0x1f, RZ ;  /* 0x0000001f023b7824 */ /* 0x040fe200078e02ff */
[-C--:B------:R-:W-:Y:S01]  /*8c30*/  LEA.HI.X.SX32 R45, R45, R152.reuse, 0x1, P5 ;  /* 0x000000982d2d7211 */ /* 0x080fe200028f0eff */
[C---:B0-----:R-:W-:Y:S01]  /*8c40*/  IMAD R6, R2.reuse, 0x44, RZ ;  /* 0x0000004402067824 */ /* 0x041fe200078e02ff */
[-C--:B------:R-:W-:Y:S01]  /*8c50*/  LEA.HI.X.SX32 R47, R115, R152.reuse, 0x1, P4 ;  /* 0x00000098732f7211 */ /* 0x080fe200020f0eff */
[C---:B------:R-:W-:Y:S01]  /*8c60*/  IMAD R10, R2.reuse, 0x46, RZ ;  /* 0x00000046020a7824 */ /* 0x040fe200078e02ff */
[-C--:B------:R-:W-:Y:S01]  /*8c70*/  LEA.HI.X.SX32 R49, R49, R152.reuse, 0x1, P0 ;  /* 0x0000009831317211 */ /* 0x080fe200000f0eff */
[C---:B--2---:R-:W-:Y:S01]  /*8c80*/  IMAD R4, R2.reuse, 0x42, RZ ;  /* 0x0000004202047824 */ /* 0x044fe200078e02ff */
        /* <DEDUP_REMOVED lines=9> */
[C---:B------:R-:W-:Y:S01]  /*8d20*/  IMAD R70, R2.reuse, 0x4e, RZ ;  /* 0x0000004e02467824 */ /* 0x040fe200078e02ff */
[-C--:B------:R-:W-:Y:S01]  /*8d30*/  LEA.HI.X.SX32 R55, R55, R152.reuse, 0x1, P0 ;  /* 0x0000009837377211 */ /* 0x080fe200000f0eff */
[C---:B------:R-:W-:Y:S01]  /*8d40*/  IMAD R11, R2.reuse, 0x23, RZ ;  /* 0x00000023020b7824 */ /* 0x040fe200078e02ff */
[C---:B------:R-:W-:Y:S01]  /*8d50*/  SHF.L.U32 R61, R2.reuse, 0x5, RZ ;  /* 0x00000005023d7819 */ /* 0x040fe200000006ff */
[----:B------:R-:W-:Y:S01]  /*8d60*/  IMAD R65, R2, 0x25, RZ ;  /* 0x0000002502417824 */ /* 0x000fe200078e02ff */
[-C--:B------:R-:W-:Y:S01]  /*8d70*/  IADD3 R4, P3, PT, R4, R111.reuse, RZ ;  /* 0x0000006f04047210 */ /* 0x080fe20007f7e0ff */
[C---:B------:R-:W-:Y:S01]  /*8d80*/  IMAD R71, R2.reuse, 0x27, RZ ;  /* 0x0000002702477824 */ /* 0x040fe200078e02ff */
[-C--:B------:R-:W-:Y:S01]  /*8d90*/  IADD3 R56, P5, PT, R113, R111.reuse, RZ ;  /* 0x0000006f71387210 */ /* 0x080fe20007fbe0ff */
[C---:B------:R-:W-:Y:S01]  /*8da0*/  IMAD R72, R2.reuse, 0x50, RZ ;  /* 0x0000005002487824 */ /* 0x040fe200078e02ff */
[-C--:B------:R-:W-:Y:S01]  /*8db0*/  IADD3 R58, P4, PT, R117, R111.reuse, RZ ;  /* 0x0000006f753a7210 */ /* 0x080fe20007f9e0ff */
[C---:B------:R-:W-:Y:S01]  /*8dc0*/  IMAD R74, R2.reuse, 0x52, RZ ;  /* 0x00000052024a7824 */ /* 0x040fe200078e02ff */
[CC--:B------:R-:W-:Y:S01]  /*8dd0*/  LEA R60, P0, R2.reuse, R111.reuse, 0x6 ;  /* 0x0000006f023c7211 */ /* 0x0c0fe200078030ff */
[C---:B------:R-:W-:Y:S01]  /*8de0*/  IMAD R76, R2.reuse, 0x54, RZ ;  /* 0x00000054024c7824 */ /* 0x040fe200078e02ff */
[-C--:B------:R-:W-:Y:S01]  /*8df0*/  LEA.HI.X.SX32 R57, R57, R152.reuse, 0x1, P5 ;  /* 0x0000009839397211 */ /* 0x080fe200028f0eff */
[C---:B------:R-:W-:Y:S01]  /*8e00*/  IMAD R78, R2.reuse, 0x56, RZ ;  /* 0x00000056024e7824 */ /* 0x040fe200078e02ff */
[-C--:B------:R-:W-:Y:S01]  /*8e10*/  LEA.HI.X.SX32 R59, R59, R152.reuse, 0x1, P4 ;  /* 0x000000983b3b7211 */ /* 0x080fe200020f0eff */
[C---:B------:R-:W-:Y:S01]  /*8e20*/  IMAD R80, R2.reuse, 0x58, RZ ;  /* 0x0000005802507824 */ /* 0x040fe200078e02ff */
[-C--:B------:R-:W-:Y:S01]  /*8e30*/  LEA.HI.X.SX32 R61, R61, R152.reuse, 0x1, P0 ;  /* 0x000000983d3d7211 */ /* 0x080fe200000f0eff */
[C---:B------:R-:W-:Y:S01]  /*8e40*/  IMAD R82, R2.reuse, 0x5a, RZ ;  /* 0x0000005a02527824 */ /* 0x040fe200078e02ff */
[-C--:B------:R-:W-:Y:S01]  /*8e50*/  LEA.HI.X.SX32 R5, R5, R152.reuse, 0x1, P3 ;  /* 0x0000009805057211 */ /* 0x080fe200018f0eff */
[----:B------:R-:W-:Y:S01]  /*8e60*/  IMAD R75, R2, 0x29, RZ ;  /* 0x00000029024b7824 */ /* 0x000fe200078e02ff */
[-C--:B------:R-:W-:Y:S01]  /*8e70*/  IADD3 R6, P2, PT, R6, R111.reuse, RZ ;  /* 0x0000006f06067210 */ /* 0x080fe20007f5e0ff */
        /* <DEDUP_REMOVED lines=45> */
[----:B------:R-:W-:Y:S01]  /*9150*/  LEA.HI.X.SX32 R83, R83, R152, 0x1, P3 ;  /* 0x0000009853537211 */ /* 0x000fe200018f0eff */
        /* <DEDUP_REMOVED lines=8> */
[----:B------:R-:W0:Y:S01]  /*91e0*/  LDCU UR4, c[0x0][0x3ec] ;  /* 0x00007d80ff0477ac */ /* 0x000e220008000800 */
[----:B------:R-:W-:-:S02]  /*91f0*/  IADD3 R92, P0, PT, R92, R111, RZ ;  /* 0x0000006f5c5c7210 */ /* 0x000fc40007f1e0ff */
[----:B------:R-:W-:Y:S02]  /*9200*/  IADD3 R94, P3, PT, R94, R111, RZ ;  /* 0x0000006f5e5e7210 */ /* 0x000fe40007f7e0ff */
[-C--:B------:R-:W-:Y:S02]  /*9210*/  LEA.HI.X.SX32 R85, R85, R152.reuse, 0x1, P2 ;  /* 0x0000009855557211 */ /* 0x080fe400010f0eff */
[-C--:B------:R-:W-:Y:S02]  /*9220*/  LEA.HI.X.SX32 R87, R87, R152.reuse, 0x1, P1 ;  /* 0x0000009857577211 */ /* 0x080fe400008f0eff */
[-C--:B------:R-:W-:Y:S02]  /*9230*/  LEA.HI.X.SX32 R89, R89, R152.reuse, 0x1, P5 ;  /* 0x0000009859597211 */ /* 0x080fe400028f0eff */
[-C--:B------:R-:W-:Y:S02]  /*9240*/  LEA.HI.X.SX32 R91, R91, R152.reuse, 0x1, P4 ;  /* 0x000000985b5b7211 */ /* 0x080fe400020f0eff */
[----:B------:R-:W-:-:S02]  /*9250*/  LEA.HI.X.SX32 R93, R93, R152, 0x1, P0 ;  /* 0x000000985d5d7211 */ /* 0x000fc400000f0eff */
[----:B------:R-:W-:Y:S02]  /*9260*/  LEA.HI.X.SX32 R95, R95, R152, 0x1, P3 ;  /* 0x000000985f5f7211 */ /* 0x000fe400018f0eff */
[-C--:B------:R-:W-:Y:S01]  /*9270*/  IADD3 R96, P2, PT, R96, R111.reuse, RZ ;  /* 0x0000006f60607210 */ /* 0x080fe20007f5e0ff */
[----:B0-----:R-:W-:Y:S01]  /*9280*/  UIMAD UR4, UR9, UR4, URZ ;  /* 0x00000004090472a4 */ /* 0x001fe2000f8e02ff */
[-C--:B------:R-:W-:Y:S02]  /*9290*/  IADD3 R98, P1, PT, R98, R111.reuse, RZ ;  /* 0x0000006f62627210 */ /* 0x080fe40007f3e0ff */
[-C--:B------:R-:W-:Y:S01]  /*92a0*/  IADD3 R100, P5, PT, R100, R111.reuse, RZ ;  /* 0x0000006f64647210 */ /* 0x080fe20007fbe0ff */
[----:B------:R-:W-:Y:S01]  /*92b0*/  USHF.L.U32 UR6, UR4, 0x2, URZ ;  /* 0x0000000204067899 */ /* 0x000fe200080006ff */
[-C--:B------:R-:W-:Y:S01]  /*92c0*/  IADD3 R102, P4, PT, R102, R111.reuse, RZ ;  /* 0x0000006f66667210 */ /* 0x080fe20007f9e0ff */
[----:B------:R-:W-:Y:S01]  /*92d0*/  UIMAD.WIDE UR4, UR4, 0x4, URZ ;  /* 0x00000004040478a5 */ /* 0x000fe2000f8e02ff */
        /* <DEDUP_REMOVED lines=8> */
[-C--:B------:R-:W-:Y:S02]  /*9360*/  IADD3 R108, P2, PT, R108, R111.reuse, RZ ;  /* 0x0000006f6c6c7210 */ /* 0x080fe40007f5e0ff */
[-C--:B------:R-:W-:Y:S02]  /*9370*/  IADD3 R110, P1, PT, R110, R111.reuse, RZ ;  /* 0x0000006f6e6e7210 */ /* 0x080fe40007f3e0ff */
[-C--:B------:R-:W-:Y:S02]  /*9380*/  IADD3 R112, P5, PT, R112, R111.reuse, RZ ;  /* 0x0000006f70707210 */ /* 0x080fe40007fbe0ff */
[-C--:B------:R-:W-:Y:S02]  /*9390*/  IADD3 R114, P4, PT, R114, R111.reuse, RZ ;  /* 0x0000006f72727210 */ /* 0x080fe40007f9e0ff */
[----:B------:R-:W-:-:S02]  /*93a0*/  IADD3 R116, P0, PT, R116, R111, RZ ;  /* 0x0000006f74747210 */ /* 0x000fc40007f1e0ff */
[----:B------:R-:W-:Y:S01]  /*93b0*/  IADD3 R118, P3, PT, R118, R111, RZ ;  /* 0x0000006f76767210 */ /* 0x000fe20007f7e0ff */
[C---:B------:R-:W-:Y:S01]  /*93c0*/  IMAD R111, R2.reuse, 0x3b, RZ ;  /* 0x0000003b026f7824 */ /* 0x040fe200078e02ff */
[----:B------:R-:W-:Y:S01]  /*93d0*/  F2FP.F16.F32.PACK_AB R20, R21, R20 ;  /* 0x000000141514723e */ /* 0x000fe200000000ff */
[----:B------:R-:W-:Y:S01]  /*93e0*/  IMAD R21, R2, 0x3d, RZ ;  /* 0x0000003d02157824 */ /* 0x000fe200078e02ff */
[----:B------:R-:W-:Y:S02]  /*93f0*/  PRMT R2, R119, 0x7632, R2 ;  /* 0x0000763277027816 */ /* 0x000fe40000000002 */
[----:B------:R-:W-:Y:S02]  /*9400*/  F2FP.F16.F32.PACK_AB R22, R23, R22 ;  /* 0x000000161716723e */ /* 0x000fe400000000ff */
[----:B------:R-:W-:Y:S01]  /*9410*/  F2FP.F16.F32.PACK_AB R24, R25, R24 ;  /* 0x000000181918723e */ /* 0x000fe200000000ff */
[----:B------:R0:W-:Y:S01]  /*9420*/  STG.E.U16 desc[UR28][R8.64], R2 ;  /* 0x0000000208007986 */ /* 0x0001e2000c10151c */
[----:B------:R-:W-:-:S02]  /*9430*/  F2FP.F16.F32.PACK_AB R26, R27, R26 ;  /* 0x0000001a1b1a723e */ /* 0x000fc400000000ff */
[----:B------:R-:W-:Y:S01]  /*9440*/  F2FP.F16.F32.PACK_AB R28, R29, R28 ;  /* 0x0000001c1d1c723e */ /* 0x000fe200000000ff */
[----:B------:R2:W-:Y:S01]  /*9450*/  STG.E.U16 desc[UR28][R12.64], R20 ;  /* 0x000000140c007986 */ /* 0x0005e2000c10151c */
[----:B------:R-:W-:Y:S02]  /*9460*/  LEA.HI.X.SX32 R115, R21, R152, 0x1, P4 ;  /* 0x0000009815737211 */ /* 0x000fe400020f0eff */
[----:B------:R-:W-:Y:S02]  /*9470*/  PRMT R21, R26, 0x7632, R21 ;  /* 0x000076321a157816 */ /* 0x000fe40000000015 */
[----:B------:R-:W-:Y:S02]  /*9480*/  F2FP.F16.F32.PACK_AB R30, R31, R30 ;  /* 0x0000001e1f1e723e */ /* 0x000fe400000000ff */
[----:B------:R-:W-:Y:S02]  /*9490*/  PRMT R23, R28, 0x7632, R23 ;  /* 0x000076321c177816 */ /* 0x000fe40000000017 */
[----:B0-----:R-:W-:-:S02]  /*94a0*/  PRMT R9, R20, 0x7632, R9 ;  /* 0x0000763214097816 */ /* 0x001fc40000000009 */
[----:B------:R-:W-:Y:S02]  /*94b0*/  F2FP.F16.F32.PACK_AB R32, R33, R32 ;  /* 0x000000202120723e */ /* 0x000fe400000000ff */
[----:B--2---:R-:W-:Y:S01]  /*94c0*/  PRMT R13, R22, 0x7632, R13 ;  /* 0x00007632160d7816 */ /* 0x004fe2000000000d */
[----:B------:R-:W-:Y:S01]  /*94d0*/  STG.E.U16 desc[UR28][R14.64], R9 ;  /* 0x000000090e007986 */ /* 0x000fe2000c10151c */
[----:B------:R-:W-:Y:S02]  /*94e0*/  PRMT R25, R30, 0x7632, R25 ;  /* 0x000076321e197816 */ /* 0x000fe40000000019 */
[----:B------:R-:W-:Y:S01]  /*94f0*/  F2FP.F16.F32.PACK_AB R34, R35, R34 ;  /* 0x000000222322723e */ /* 0x000fe200000000ff */
[----:B------:R-:W-:Y:S01]  /*9500*/  STG.E.U16 desc[UR28][R16.64], R22 ;  /* 0x0000001610007986 */ /* 0x000fe2000c10151c */
[----:B------:R-:W-:Y:S02]  /*9510*/  PRMT R27, R32, 0x7632, R27 ;  /* 0x00007632201b7816 */ /* 0x000fe4000000001b */
[----:B------:R-:W-:Y:S01]  /*9520*/  F2FP.F16.F32.PACK_AB R3, R120, R3 ;  /* 0x000000037803723e */ /* 0x000fe200000000ff */
[----:B------:R0:W-:Y:S01]  /*9530*/  STG.E.U16 desc[UR28][R18.64], R13 ;  /* 0x0000000d12007986 */ /* 0x0001e2000c10151c */
[----:B------:R-:W-:-:S02]  /*9540*/  PRMT R29, R34, 0x7632, R29 ;  /* 0x00007632221d7816 */ /* 0x000fc4000000001d */
[----:B------:R-:W-:Y:S01]  /*9550*/  PRMT R2, R3, 0x7632, R2 ;  /* 0x0000763203027816 */ /* 0x000fe20000000002 */
[----:B------:R2:W-:Y:S01]  /*9560*/  STG.E.U16 desc[UR28][R36.64], R24 ;  /* 0x0000001824007986 */ /* 0x0005e2000c10151c */
[----:B------:R-:W-:Y:S02]  /*9570*/  F2FP.F16.F32.PACK_AB R69, R122, R69 ;  /* 0x000000457a45723e */ /* 0x000fe400000000ff */
[----:B------:R-:W-:Y:S02]  /*9580*/  F2FP.F16.F32.PACK_AB R121, R124, R121 ;  /* 0x000000797c79723e */ /* 0x000fe400000000ff */
[----:B------:R-:W-:Y:S02]  /*9590*/  F2FP.F16.F32.PACK_AB R123, R126, R123 ;  /* 0x0000007b7e7b723e */ /* 0x000fe400000000ff */
[----:B------:R-:W-:Y:S02]  /*95a0*/  F2FP.F16.F32.PACK_AB R125, R128, R125 ;  /* 0x0000007d807d723e */ /* 0x000fe400000000ff */
[----:B0-----:R-:W-:-:S02]  /*95b0*/  PRMT R19, R24, 0x7632, R19 ;  /* 0x0000763218137816 */ /* 0x001fc40000000013 */
[----:B------:R-:W-:Y:S02]  /*95c0*/  PRMT R35, R123, 0x7632, R35 ;  /* 0x000076327b237816 */ /* 0x000fe40000000023 */
[----:B------:R-:W-:Y:S01]  /*95d0*/  F2FP.F16.F32.PACK_AB R127, R130, R127 ;  /* 0x0000007f827f723e */ /* 0x000fe200000000ff */
[----:B------:R0:W-:Y:S01]  /*95e0*/  STG.E.U16 desc[UR28][R38.64], R19 ;  /* 0x0000001326007986 */ /* 0x0001e2000c10151c */
[----:B--2---:R-:W-:Y:S02]  /*95f0*/  PRMT R37, R125, 0x7632, R37 ;  /* 0x000076327d257816 */ /* 0x004fe40000000025 */
[----:B------:R-:W-:Y:S01]  /*9600*/  F2FP.F16.F32.PACK_AB R129, R132, R129 ;  /* 0x000000818481723e */ /* 0x000fe200000000ff */
[----:B------:R2:W-:Y:S01]  /*9610*/  STG.E.U16 desc[UR28][R40.64], R26 ;  /* 0x0000001a28007986 */ /* 0x0005e2000c10151c */
[----:B------:R-:W-:Y:S02]  /*9620*/  F2FP.F16.F32.PACK_AB R131, R134, R131 ;  /* 0x000000838683723e */ /* 0x000fe400000000ff */
[----:B------:R-:W-:Y:S01]  /*9630*/  F2FP.F16.F32.PACK_AB R133, R136, R133 ;  /* 0x000000858885723e */ /* 0x000fe200000000ff */
[----:B------:R3:W-:Y:S01]  /*9640*/  STG.E.U16 desc[UR28][R42.64], R21 ;  /* 0x000000152a007986 */ /* 0x0007e2000c10151c */
[----:B------:R-:W-:-:S02]  /*9650*/  F2FP.F16.F32.PACK_AB R135, R138, R135 ;  /* 0x000000878a87723e */ /* 0x000fc400000000ff */
[----:B------:R-:W-:Y:S01]  /*9660*/  F2FP.F16.F32.PACK_AB R137, R140, R137 ;  /* 0x000000898c89723e */ /* 0x000fe200000000ff */
[----:B------:R4:W-:Y:S01]  /*9670*/  STG.E.U16 desc[UR28][R44.64], R28 ;  /* 0x0000001c2c007986 */ /* 0x0009e2000c10151c */
[----:B0-----:R-:W-:Y:S02]  /*9680*/  PRMT R39, R127, 0x7632, R39 ;  /* 0x000076327f277816 */ /* 0x001fe40000000027 */
[----:B------:R-:W-:Y:S01]  /*9690*/  F2FP.F16.F32.PACK_AB R139, R142, R139 ;  /* 0x0000008b8e8b723e */ /* 0x000fe200000000ff */
[----:B------:R0:W-:Y:S01]  /*96a0*/  STG.E.U16 desc[UR28][R46.64], R23 ;  /* 0x000000172e007986 */ /* 0x0001e2000c10151c */
[----:B--2---:R-:W-:Y:S02]  /*96b0*/  PRMT R41, R129, 0x7632, R41 ;  /* 0x0000763281297816 */ /* 0x004fe40000000029 */
[----:B------:R-:W-:Y:S01]  /*96c0*/  F2FP.F16.F32.PACK_AB R141, R144, R141 ;  /* 0x0000008d908d723e */ /* 0x000fe200000000ff */
[----:B------:R2:W-:Y:S01]  /*96d0*/  STG.E.U16 desc[UR28][R48.64], R30 ;  /* 0x0000001e30007986 */ /* 0x0005e2000c10151c */
[----:B---3--:R-:W-:-:S02]  /*96e0*/  PRMT R43, R131, 0x7632, R43 ;  /* 0x00007632832b7816 */ /* 0x008fc4000000002b */
[----:B------:R-:W-:Y:S01]  /*96f0*/  F2FP.F16.F32.PACK_AB R143, R146, R143 ;  /* 0x0000008f928f723e */ /* 0x000fe200000000ff */
[----:B------:R3:W-:Y:S01]  /*9700*/  STG.E.U16 desc[UR28][R50.64], R25 ;  /* 0x0000001932007986 */ /* 0x0007e2000c10151c */
[----:B----4-:R-:W-:Y:S02]  /*9710*/  PRMT R45, R133, 0x7632, R45 ;  /* 0x00007632852d7816 */ /* 0x010fe4000000002d */
[----:B------:R-:W-:Y:S01]  /*9720*/  F2FP.F16.F32.PACK_AB R145, R148, R145 ;  /* 0x000000919491723e */ /* 0x000fe200000000ff */
[----:B------:R4:W-:Y:S01]  /*9730*/  STG.E.U16 desc[UR28][R52.64], R32 ;  /* 0x0000002034007986 */ /* 0x0009e2000c10151c */
[----:B0-----:R-:W-:Y:S02]  /*9740*/  PRMT R47, R135, 0x7632, R47 ;  /* 0x00007632872f7816 */ /* 0x001fe4000000002f */
[----:B------:R-:W-:Y:S01]  /*9750*/  LEA.HI.X.SX32 R109, R109, R152, 0x1, P2 ;  /* 0x000000986d6d7211 */ /* 0x000fe200010f0eff */
[----:B------:R0:W-:Y:S01]  /*9760*/  STG.E.U16 desc[UR28][R54.64], R27 ;  /* 0x0000001b36007986 */ /* 0x0001e2000c10151c */
[----:B--2---:R-:W-:-:S02]  /*9770*/  PRMT R49, R137, 0x7632, R49 ;  /* 0x0000763289317816 */ /* 0x004fc40000000031 */
[-C--:B------:R-:W-:Y:S01]  /*9780*/  LEA.HI.X.SX32 R111, R111, R152.reuse, 0x1, P1 ;  /* 0x000000986f6f7211 */ /* 0x080fe200008f0eff */
[----:B------:R2:W-:Y:S01]  /*9790*/  STG.E.U16 desc[UR28][R56.64], R34 ;  /* 0x0000002238007986 */ /* 0x0005e2000c10151c */
[----:B---3--:R-:W-:Y:S02]  /*97a0*/  PRMT R51, R139, 0x7632, R51 ;  /* 0x000076328b337816 */ /* 0x008fe40000000033 */
[----:B------:R-:W-:Y:S01]  /*97b0*/  LEA.HI.X.SX32 R117, R117, R152, 0x1, P0 ;  /* 0x0000009875757211 */ /* 0x000fe200000f0eff */
[----:B------:R3:W-:Y:S01]  /*97c0*/  STG.E.U16 desc[UR28][R58.64], R29 ;  /* 0x0000001d3a007986 */ /* 0x0007e2000c10151c */
[----:B----4-:R-:W-:Y:S02]  /*97d0*/  PRMT R32, R121, 0x7632, R32 ;  /* 0x0000763279207816 */ /* 0x010fe40000000020 */
[----:B------:R-:W-:Y:S01]  /*97e0*/  PRMT R53, R141, 0x7632, R53 ;  /* 0x000076328d357816 */ /* 0x000fe20000000035 */
[----:B------:R4:W-:Y:S01]  /*97f0*/  STG.E.U16 desc[UR28][R60.64], R3 ;  /* 0x000000033c007986 */ /* 0x0009e2000c10151c */
[----:B0-----:R-:W-:-:S02]  /*9800*/  PRMT R55, R143, 0x7632, R55 ;  /* 0x000076328f377816 */ /* 0x001fc40000000037 */
[----:B------:R-:W-:Y:S01]  /*9810*/  F2FP.F16.F32.PACK_AB R147, R150, R147 ;  /* 0x000000939693723e */ /* 0x000fe200000000ff */
[----:B------:R0:W-:Y:S01]  /*9820*/  STG.E.U16 desc[UR28][R4.64], R2 ;  /* 0x0000000204007986 */ /* 0x0001e2000c10151c */
[-C--:B------:R-:W-:Y:S02]  /*9830*/  LEA.HI.X.SX32 R113, R113, R152.reuse, 0x1, P5 ;  /* 0x0000009871717211 */ /* 0x080fe400028f0eff */
[----:B--2---:R-:W-:Y:S01]  /*9840*/  PRMT R57, R145, 0x7632, R57 ;  /* 0x0000763291397816 */ /* 0x004fe20000000039 */
[----:B------:R-:W-:Y:S01]  /*9850*/  STG.E.U16 desc[UR28][R6.64], R69 ;  /* 0x0000004506007986 */ /* 0x000fe2000c10151c */
[----:B------:R-:W-:Y:S02]  /*9860*/  LEA.HI.X.SX32 R119, R149, R152, 0x1, P3 ;  /* 0x0000009895777211 */ /* 0x000fe400018f0eff */
[----:B---3--:R-:W-:Y:S02]  /*9870*/  PRMT R59, R147, 0x7632, R59 ;  /* 0x00007632933b7816 */ /* 0x008fe4000000003b */
[C---:B----4-:R-:W-:Y:S01]  /*9880*/  SHF.L.U32 R3, R68.reuse, 0x2, RZ ;  /* 0x0000000244037819 */ /* 0x050fe200000006ff */
[----:B------:R-:W-:Y:S01]  /*9890*/  IMAD.HI R68, R68, 0x4, RZ ;  /* 0x0000000444447827 */ /* 0x000fe200078e02ff */
[----:B0-----:R-:W-:-:S05]  /*98a0*/  PRMT R5, R69, 0x7632, R5 ;  /* 0x0000763245057816 */ /* 0x001fca0000000005 */
[----:B------:R0:W-:Y:S04]  /*98b0*/  STG.E.U16 desc[UR28][R10.64], R5 ;  /* 0x000000050a007986 */ /* 0x0001e8000c10151c */
[----:B------:R2:W-:Y:S04]  /*98c0*/  STG.E.U16 desc[UR28][R62.64], R121 ;  /* 0x000000793e007986 */ /* 0x0005e8000c10151c */
[----:B------:R2:W-:Y:S01]  /*98d0*/  STG.E.U16 desc[UR28][R64.64], R32 ;  /* 0x0000002040007986 */ /* 0x0005e2000c10151c */
[----:B0-----:R-:W0:Y:S03]  /*98e0*/  LDC.64 R4, c[0x0][0x3a0] ;  /* 0x0000e800ff047b82 */ /* 0x001e260000000a00 */
[----:B------:R2:W-:Y:S04]  /*98f0*/  STG.E.U16 desc[UR28][R66.64], R123 ;  /* 0x0000007b42007986 */ /* 0x0005e8000c10151c */
[----:B------:R2:W-:Y:S04]  /*9900*/  STG.E.U16 desc[UR28][R70.64], R35 ;  /* 0x0000002346007986 */ /* 0x0005e8000c10151c */
[----:B------:R2:W-:Y:S04]  /*9910*/  STG.E.U16 desc[UR28][R72.64], R125 ;  /* 0x0000007d48007986 */ /* 0x0005e8000c10151c */
[----:B------:R2:W-:Y:S04]  /*9920*/  STG.E.U16 desc[UR28][R74.64], R37 ;  /* 0x000000254a007986 */ /* 0x0005e8000c10151c */
[----:B------:R2:W-:Y:S04]  /*9930*/  STG.E.U16 desc[UR28][R76.64], R127 ;  /* 0x0000007f4c007986 */ /* 0x0005e8000c10151c */
[----:B------:R2:W-:Y:S01]  /*9940*/  STG.E.U16 desc[UR28][R78.64], R39 ;  /* 0x000000274e007986 */ /* 0x0005e2000c10151c */
[----:B0-----:R-:W-:-:S03]  /*9950*/  IADD3 R2, P0, P1, R3, UR6, R4 ;  /* 0x0000000603027c10 */ /* 0x001fc6000f91e004 */
[----:B------:R2:W-:Y:S01]  /*9960*/  STG.E.U16 desc[UR28][R80.64], R129 ;  /* 0x0000008150007986 */ /* 0x0005e2000c10151c */
[----:B------:R-:W-:-:S03]  /*9970*/  IADD3.X R3, PT, PT, R68, UR5, R5, P0, P1 ;  /* 0x0000000544037c10 */ /* 0x000fc600087e2405 */
[----:B------:R2:W-:Y:S04]  /*9980*/  STG.E.U16 desc[UR28][R82.64], R41 ;  /* 0x0000002952007986 */ /* 0x0005e8000c10151c */
        /* <DEDUP_REMOVED lines=18> */
[----:B------:R2:W-:Y:S01]  /*9ab0*/  STG.E desc[UR28][R2.64], R160 ;  /* 0x000000a002007986 */ /* 0x0005e2000c10191c */
[----:B-1----:R-:W-:Y:S06]  /*9ac0*/  BAR.SYNC.DEFER_BLOCKING 0x0 ;  /* 0x0000000000007b1d */ /* 0x002fec0000010000 */
[----:B------:R-:W-:Y:S05]  /*9ad0*/  @P6 BRA `(.L_x_22) ;  /* 0x0000000000a06947 */ /* 0x000fea0003800000 */
[----:B------:R-:W0:Y:S01]  /*9ae0*/  S2UR UR5, SR_CgaCtaId ;  /* 0x00000000000579c3 */ /* 0x000e220000008800 */
[----:B------:R-:W-:Y:S01]  /*9af0*/  NOP ;  /* 0x0000000000007918 */ /* 0x000fe20000000000 */
[----:B------:R-:W-:Y:S01]  /*9b00*/  UMOV UR4, 0x50 ;  /* 0x0000005000047882 */ /* 0x000fe20000000000 */
[----:B------:R-:W-:Y:S01]  /*9b10*/  IMAD.U32 R0, RZ, RZ, UR10 ;  /* 0x0000000aff007e24 */ /* 0x000fe2000f8e00ff */
[----:B--2---:R-:W-:Y:S02]  /*9b20*/  MOV R3, 0xf ;  /* 0x0000000f00037802 */ /* 0x004fe40000000f00 */
[----:B------:R-:W-:Y:S02]  /*9b30*/  MOV R7, 0x1 ;  /* 0x0000000100077802 */ /* 0x000fe40000000f00 */
[----:B------:R-:W-:-:S04]  /*9b40*/  LOP3.LUT R0, R0, 0xffff, RZ, 0xc0, !PT ;  /* 0x0000ffff00007812 */ /* 0x000fc800078ec0ff */
[----:B------:R-:W-:-:S05]  /*9b50*/  SHF.R.U32.HI R0, RZ, 0x5, R0 ;  /* 0x00000005ff007819 */ /* 0x000fca0000011600 */
[----:B------:R-:W-:Y:S01]  /*9b60*/  VIADD R2, R0, 0x10 ;  /* 0x0000001000027836 */ /* 0x000fe20000000000 */
[----:B------:R-:W-:Y:S01]  /*9b70*/  SHF.L.U32 R0, R3, R0, RZ ;  /* 0x0000000003007219 */ /* 0x000fe200000006ff */
[----:B0-----:R-:W-:-:S03]  /*9b80*/  ULEA UR6, UR5, UR4, 0x18 ;  /* 0x0000000405067291 */ /* 0x001fc6000f8ec0ff */
[----:B------:R-:W-:-:S04]  /*9b90*/  SHF.L.U32 R3, R7, R2, RZ ;  /* 0x0000000207037219 */ /* 0x000fc800000006ff */
[----:B------:R-:W-:Y:S02]  /*9ba0*/  LOP3.LUT R0, R3, R0, RZ, 0xfc, !PT ;  /* 0x0000000003007212 */ /* 0x000fe400078efcff */
[----:B------:R-:W0:Y:S02]  /*9bb0*/  LDS R5, [UR6] ;  /* 0x00000006ff057984 */ /* 0x000e240008000800 */
[C---:B------:R-:W-:Y:S02]  /*9bc0*/  LOP3.LUT R2, R0.reuse, 0xffff, RZ, 0xc0, !PT ;  /* 0x0000ffff00027812 */ /* 0x040fe400078ec0ff */
[----:B0-----:R-:W-:-:S04]  /*9bd0*/  LOP3.LUT R3, R0, 0xffff, R5, 0x80, !PT ;  /* 0x0000ffff00037812 */ /* 0x001fc800078e8005 */
[----:B------:R-:W-:-:S13]  /*9be0*/  ISETP.NE.AND P0, PT, R3, R2, PT ;  /* 0x000000020300720c */ /* 0x000fda0003f05270 */
[----:B------:R-:W-:Y:S05]  /*9bf0*/  @P0 BRA `(.L_x_23) ;  /* 0x0000000000500947 */ /* 0x000fea0003800000 */
[----:B------:R-:W-:Y:S02]  /*9c00*/  SHF.R.U32.HI R5, RZ, 0x10, R5 ;  /* 0x00000010ff057819 */ /* 0x000fe40000011605 */
[----:B------:R-:W-:-:S04]  /*9c10*/  SHF.R.U32.HI R2, RZ, 0x10, R0 ;  /* 0x00000010ff027819 */ /* 0x000fc80000011600 */
[----:B------:R-:W-:-:S04]  /*9c20*/  LOP3.LUT R5, R5, R2, RZ, 0xc0, !PT ;  /* 0x0000000205057212 */ /* 0x000fc800078ec0ff */
[----:B------:R-:W-:-:S13]  /*9c30*/  ISETP.NE.AND P0, PT, R5, R2, PT ;  /* 0x000000020500720c */ /* 0x000fda0003f05270 */
[----:B------:R-:W-:Y:S05]  /*9c40*/  @P0 BRA `(.L_x_24) ;  /* 0x0000000000300947 */ /* 0x000fea0003800000 */
[----:B------:R-:W-:Y:S01]  /*9c50*/  R2UR UR4, R0 ;  /* 0x00000000000472ca */ /* 0x000fe200000e0000 */
[----:B------:R-:W-:Y:S01]  /*9c60*/  VOTEU.ANY UR5, UPT, PT ;  /* 0x0000000000057886 */ /* 0x000fe200038e0100 */
[----:B------:R-:W0:Y:S01]  /*9c70*/  S2R R0, SR_LANEID ;  /* 0x0000000000007919 */ /* 0x000e220000000000 */
[----:B------:R-:W-:-:S10]  /*9c80*/  UFLO.U32 UR5, UR5 ;  /* 0x00000005000572bd */ /* 0x000fd400080e0000 */
[----:B------:R-:W-:-:S06]  /*9c90*/  ULOP3.LUT UR4, URZ, UR4, URZ, 0x33, !UPT ;  /* 0x00000004ff047292 */ /* 0x000fcc000f8e33ff */
[----:B------:R-:W-:-:S04]  /*9ca0*/  MOV R2, UR4 ;  /* 0x0000000400027c02 */ /* 0x000fc80008000f00 */
[----:B------:R-:W1:Y:S02]  /*9cb0*/  REDUX UR7, R2 ;  /* 0x00000000020773c4 */ /* 0x000e640000000000 */
[----:B------:R3:W-:Y:S01]  /*9cc0*/  UTCATOMSWS.AND URZ, UR4 ;  /* 0x0000000400ff79e3 */ /* 0x0007e20008000000 */
[----:B0-----:R-:W-:Y:S02]  /*9cd0*/  ISETP.EQ.U32.AND P0, PT, R0, UR5, PT ;  /* 0x0000000500007c0c */ /* 0x001fe4000bf02070 */
[----:B-1----:R-:W-:-:S11]  /*9ce0*/  MOV R0, UR7 ;  /* 0x0000000700007c02 */ /* 0x002fd60008000f00 */
[----:B------:R3:W-:Y:S01]  /*9cf0*/  @P0 ATOMS.AND RZ, [UR6], R0 ;  /* 0x00000000ffff098c */ /* 0x0007e2000a800006 */
[----:B------:R-:W-:Y:S05]  /*9d00*/  BRA `(.L_x_22) ;  /* 0x0000000000147947 */ /* 0x000fea0003800000 */
.L_x_24:
[----:B------:R-:W-:-:S07]  /*9d10*/  MOV R2, 0x9d30 ;  /* 0x00009d3000027802 */ /* 0x000fce0000000f00 */
[----:B------:R-:W-:Y:S05]  /*9d20*/  CALL.REL.NOINC `($__internal_0_$__cuda_sm10x_tcgen05_guardrail_trap_col_being_dealloced_not_returned_by_alloc) ;  /* 0x0000000000447944 */ /* 0x000fea0003c00000 */
[----:B------:R-:W-:Y:S05]  /*9d30*/  BRA `(.L_x_22) ;  /* 0x0000000000087947 */ /* 0x000fea0003800000 */
.L_x_23:
[----:B------:R-:W-:-:S07]  /*9d40*/  MOV R2, 0x9d60 ;  /* 0x00009d6000027802 */ /* 0x000fce0000000f00 */
[----:B------:R-:W-:Y:S05]  /*9d50*/  CALL.REL.NOINC `($__internal_2_$__cuda_sm10x_tcgen05_guardrail_trap_unallocated_columns_being_dealloced) ;  /* 0x0000000000507944 */ /* 0x000fea0003c00000 */
.L_x_22:
[----:B------:R-:W-:Y:S01]  /*9d60*/  NOP ;  /* 0x0000000000007918 */ /* 0x000fe20000000000 */
[----:B---3--:R-:W-:Y:S05]  /*9d70*/  EXIT ;  /* 0x000000000000794d */ /* 0x008fea0003800000 */
.L_x_8:
[----:B------:R-:W1:Y:S02]  /*9d80*/  SYNCS.PHASECHK.TRANS64.TRYWAIT P3, [UR8+0x5000], RZ ;  /* 0x005000ffff0075a7 */ /* 0x000e640008061108 */
[----:B-1----:R-:W-:Y:S05]  /*9d90*/  @!P3 BRA `(.L_x_8) ;  /* 0xfffffffc00f8b947 */ /* 0x002fea000383ffff */
[----:B------:R-:W-:Y:S05]  /*9da0*/  BRA `(.L_x_7) ;  /* 0xffffff8c00c07947 */ /* 0x000fea000383ffff */
.L_x_17:
[----:B------:R-:W1:Y:S02]  /*9db0*/  SYNCS.PHASECHK.TRANS64.TRYWAIT P2, [UR8+0x7010], RZ ;  /* 0x007010ffff0075a7 */ /* 0x000e640008041108 */
[----:B-1----:R-:W-:Y:S05]  /*9dc0*/  @!P2 BRA `(.L_x_17) ;  /* 0xfffffffc00f8a947 */ /* 0x002fea000383ffff */
[----:B------:R-:W-:Y:S05]  /*9dd0*/  BRA `(.L_x_25) ;  /* 0xffffffb800147947 */ /* 0x000fea000383ffff */
.L_x_18:
[----:B------:R-:W1:Y:S02]  /*9de0*/  SYNCS.PHASECHK.TRANS64.TRYWAIT P6, [UR33], R36 ;  /* 0x00000024ff0075a7 */ /* 0x000e6400080c1121 */
[----:B-1----:R-:W-:Y:S05]  /*9df0*/  @!P6 BRA `(.L_x_18) ;  /* 0xfffffffc00f8e947 */ /* 0x002fea000383ffff */
[----:B------:R-:W-:Y:S05]  /*9e00*/  BRA `(.L_x_26) ;  /* 0xffffffbc00747947 */ /* 0x000fea000383ffff */
.L_x_21:
[----:B------:R-:W0:Y:S02]  /*9e10*/  SYNCS.PHASECHK.TRANS64.TRYWAIT P1, [UR33], R2 ;  /* 0x00000002ff0075a7 */ /* 0x000e240008021121 */
[----:B0-----:R-:W-:Y:S05]  /*9e20*/  @!P1 BRA `(.L_x_21) ;  /* 0xfffffffc00f89947 */ /* 0x001fea000383ffff */
[----:B------:R-:W-:Y:S05]  /*9e30*/  BRA `(.L_x_27) ;  /* 0xffffffd400847947 */ /* 0x000fea000383ffff */
        .weak           $__internal_0_$__cuda_sm10x_tcgen05_guardrail_trap_col_being_dealloced_not_returned_by_alloc
        .type           $__internal_0_$__cuda_sm10x_tcgen05_guardrail_trap_col_being_dealloced_not_returned_by_alloc,@function
        .size           $__internal_0_$__cuda_sm10x_tcgen05_guardrail_trap_col_being_dealloced_not_returned_by_alloc,($__internal_1_$__cuda_sm10x_tcgen05_guardrail_trap_phase_invalid_during_alloc - $__internal_0_$__cuda_sm10x_tcgen05_guardrail_trap_col_being_dealloced_not_returned_by_alloc)
$__internal_0_$__cuda_sm10x_tcgen05_guardrail_trap_col_being_dealloced_not_returned_by_alloc:
[----:B------:R-:W-:Y:S05]  /*9e40*/  BPT.TRAP 0x1 ;  /* 0x000000040000795c */ /* 0x000fea0000300000 */
[----:B------:R-:W-:-:S04]  /*9e50*/  IMAD.MOV.U32 R3, RZ, RZ, 0x0 ;  /* 0x00000000ff037424 */ /* 0x000fc800078e00ff */
[----:B------:R-:W-:Y:S05]  /*9e60*/  RET.REL.NODEC R2 `(attn_fwd) ;  /* 0xffffff6002647950 */ /* 0x000fea0003c3ffff */
        .weak           $__internal_1_$__cuda_sm10x_tcgen05_guardrail_trap_phase_invalid_during_alloc
        .type           $__internal_1_$__cuda_sm10x_tcgen05_guardrail_trap_phase_invalid_during_alloc,@function
        .size           $__internal_1_$__cuda_sm10x_tcgen05_guardrail_trap_phase_invalid_during_alloc,($__internal_2_$__cuda_sm10x_tcgen05_guardrail_trap_unallocated_columns_being_dealloced - $__internal_1_$__cuda_sm10x_tcgen05_guardrail_trap_phase_invalid_during_alloc)
$__internal_1_$__cuda_sm10x_tcgen05_guardrail_trap_phase_invalid_during_alloc:
[----:B------:R-:W-:Y:S05]  /*9e70*/  BPT.TRAP 0x1 ;  /* 0x000000040000795c */ /* 0x000fea0000300000 */
[----:B------:R-:W-:-:S04]  /*9e80*/  MOV R3, 0x0 ;  /* 0x0000000000037802 */ /* 0x000fc80000000f00 */
[----:B------:R-:W-:Y:S05]  /*9e90*/  RET.REL.NODEC R2 `(attn_fwd) ;  /* 0xffffff6002587950 */ /* 0x000fea0003c3ffff */
        .weak           $__internal_2_$__cuda_sm10x_tcgen05_guardrail_trap_unallocated_columns_being_dealloced
        .type           $__internal_2_$__cuda_sm10x_tcgen05_guardrail_trap_unallocated_columns_being_dealloced,@function
        .size           $__internal_2_$__cuda_sm10x_tcgen05_guardrail_trap_unallocated_columns_being_dealloced,(.L_x_31 - $__internal_2_$__cuda_sm10x_tcgen05_guardrail_trap_unallocated_columns_being_dealloced)
$__internal_2_$__cuda_sm10x_tcgen05_guardrail_trap_unallocated_columns_being_dealloced:
[----:B------:R-:W-:Y:S05]  /*9ea0*/  BPT.TRAP 0x1 ;  /* 0x000000040000795c */ /* 0x000fea0000300000 */
[----:B------:R-:W-:-:S04]  /*9eb0*/  HFMA2 R3, -RZ, RZ, 0, 0 ;  /* 0x00000000ff037431 */ /* 0x000fc800000001ff */
[----:B------:R-:W-:Y:S05]  /*9ec0*/  RET.REL.NODEC R2 `(attn_fwd) ;  /* 0xffffff60024c7950 */ /* 0x000fea0003c3ffff */
.L_x_28:
[----:B------:R-:W-:-:S00]  /*9ed0*/  BRA `(.L_x_28) ;  /* 0xfffffffc00fc7947 */ /* 0x000fc0000383ffff */
[----:B------:R-:W-:-:S00]  /*9ee0*/  NOP ;  /* 0x0000000000007918 */ /* 0x000fc00000000000 */
        /* <DEDUP_REMOVED lines=9> */
.L_x_31:


//--------------------- .nv.global.init           --------------------------
	.section	.nv.global.init,"aw",@progbits
.nv.global.init:
	.type		_$_str,@object
	.size		_$_str,(.L_3 - _$_str)
_$_str:
        /*0000*/ 	.byte	0x5f, 0x5f, 0x43, 0x55, 0x44, 0x41, 0x5f, 0x46, 0x54, 0x5a, 0x00
.L_3:


//--------------------- .nv.shared.attn_fwd       --------------------------
	.section	.nv.shared.attn_fwd,"aw",@nobits
	.sectionflags	@""
	.align	16
	.zero		1024


//--------------------- .nv.shared.reserved.0     --------------------------
	.section	.nv.shared.reserved.0,"aw",@nobits
	.align	8
	.weak		__nv_reservedSMEM_offset_0_alias
	.size		__nv_reservedSMEM_offset_0_alias, 0, 64
	.other		__nv_reservedSMEM_offset_0_alias,@"STO_CUDA_RESERVED_SHARED STV_DEFAULT"
__nv_reservedSMEM_offset_0_alias:
	.zero		0
.nv.shared.reserved.0:
	.zero		64
	.weak		__nv_reservedSMEM_allocation_phase
	.type		__nv_reservedSMEM_allocation_phase,@object
	.size		__nv_reservedSMEM_allocation_phase,(.L_0 - __nv_reservedSMEM_allocation_phase)
__nv_reservedSMEM_allocation_phase:
	.zero		1
.L_0:
	.zero		7
	.weak		__nv_reservedSMEM_devtool_atexit_pc
	.type		__nv_reservedSMEM_devtool_atexit_pc,@object
	.size		__nv_reservedSMEM_devtool_atexit_pc,(__nv_reservedSMEM_allocation_mask - __nv_reservedSMEM_devtool_atexit_pc)
__nv_reservedSMEM_devtool_atexit_pc:
	.zero		8
	.weak		__nv_reservedSMEM_allocation_mask
	.type		__nv_reservedSMEM_allocation_mask,@object
	.size		__nv_reservedSMEM_allocation_mask,(.L_2 - __nv_reservedSMEM_allocation_mask)
__nv_reservedSMEM_allocation_mask:
	.zero		4
.L_2:


//--------------------- .nv.constant0.attn_fwd    --------------------------
	.section	.nv.constant0.attn_fwd,"a",@progbits
	.sectionflags	@""
	.align	4
.nv.constant0.attn_fwd:
	.zero		1032


//--------------------- SYMBOLS --------------------------

	.type		.nv.reservedSmem.offset0,@object
	.size		.nv.reservedSmem.offset0,0x4
	.type		.nv.reservedSmem.cap,@object
	.size		.nv.reservedSmem.cap,0x4
